def matmul_kernel(
    a_ptr,
    b_ptr,
    c_ptr,
    M,
    N,
    K,
    stride_am,
    stride_ak,
    stride_bk,
    stride_bn,
    stride_cm,
    stride_cn,
    BLOCK_M: tl.constexpr,
    BLOCK_N: tl.constexpr,
    BLOCK_K: tl.constexpr,
    GROUP_M: tl.constexpr,
):
    pid = tl.program_id(axis=0)
    num_pid_m = tl.cdiv(M, BLOCK_M)
    num_pid_n = tl.cdiv(N, BLOCK_N)
    num_pid_in_group = GROUP_M * num_pid_n
    group_id = pid // num_pid_in_group
    first_pid_m = group_id * GROUP_M
    group_size_m = min(num_pid_m - first_pid_m, GROUP_M)
    pid_m = first_pid_m + ((pid % num_pid_in_group) % group_size_m)
    pid_n = (pid % num_pid_in_group) // group_size_m

    offs_am = (pid_m * BLOCK_M + tl.arange(0, BLOCK_M)) % M
    offs_bn = (pid_n * BLOCK_N + tl.arange(0, BLOCK_N)) % N
    offs_k = tl.arange(0, BLOCK_K)
    a_ptrs = a_ptr + offs_am[:, None] * stride_am + offs_k[None, :] * stride_ak
    b_ptrs = b_ptr + offs_k[:, None] * stride_bk + offs_bn[None, :] * stride_bn

    acc = tl.zeros((BLOCK_M, BLOCK_N), dtype=tl.float32)
    for kk in range(0, tl.cdiv(K, BLOCK_K)):
        a = tl.load(a_ptrs, mask=offs_k[None, :] < K - kk * BLOCK_K, other=0.0)
        b = tl.load(b_ptrs, mask=offs_k[:, None] < K - kk * BLOCK_K, other=0.0)
        acc = tl.dot(a, b, acc)
        a_ptrs += BLOCK_K * stride_ak
        b_ptrs += BLOCK_K * stride_bk

    c = acc.to(c_ptr.dtype.element_ty)
    offs_cm = pid_m * BLOCK_M + tl.arange(0, BLOCK_M)
    offs_cn = pid_n * BLOCK_N + tl.arange(0, BLOCK_N)
    c_ptrs = c_ptr + offs_cm[:, None] * stride_cm + offs_cn[None, :] * stride_cn
    mask = (offs_cm[:, None] < M) & (offs_cn[None, :] < N)
    tl.store(c_ptrs, c, mask=mask)

# config = {"BLOCK_K": 32, "BLOCK_M": 128, "BLOCK_N": 64, "GROUP_M": 8, "arch": "sm_90", "dtype": "fp16", "num_ctas": 1, "num_stages": 3, "num_warps": 4}
# arch = sm_90


// ===== COMPILED SASS (sm_90a) =====

	.target	sm_90a

	.elftype	@"ET_EXEC"


//--------------------- .note.nv.tkinfo           --------------------------
	.section	.note.nv.tkinfo,"",@"SHT_NOTE"
	.sectionflags	@"SHF_NOTE_NV_TKINFO"
	.tkinfo
        /*0018*/ 	.word	0x00000002
        /*0030*/ 	.string	""
        /*0030*/ 	.string	"ptxas"
        /*0030*/ 	.string	"Cuda compilation tools, release 13.0, V13.0.88"
        /*0030*/ 	.string	"Build cuda_13.0.r13.0/compiler.36424714_0"
        /*0030*/ 	.string	"-v  -suppress-debug-info  -lineinfo  -arch sm_90a "



//--------------------- .note.nv.cuinfo           --------------------------
	.section	.note.nv.cuinfo,"",@"SHT_NOTE"
	.sectionflags	@"SHF_NOTE_NV_CUINFO"
        /*0018*/ 	.short	0x0002
        /*001a*/ 	.short	0x005a
        /*001c*/ 	.short	0x0082
	.zero		2


//--------------------- .nv.info                  --------------------------
	.section	.nv.info,"",@"SHT_CUDA_INFO"
	.align	4


	//----- nvinfo : EIATTR_REGCOUNT
	.align		4
        /*0000*/ 	.byte	0x04, 0x2f
        /*0002*/ 	.short	(.L_1 - .L_0)
	.align		4
.L_0:
        /*0004*/ 	.word	index@(matmul_kernel)
        /*0008*/ 	.word	0x000000fe


	//----- nvinfo : EIATTR_FRAME_SIZE
	.align		4
.L_1:
        /*000c*/ 	.byte	0x04, 0x11
        /*000e*/ 	.short	(.L_3 - .L_2)
	.align		4
.L_2:
        /*0010*/ 	.word	index@(matmul_kernel)
        /*0014*/ 	.word	0x00000000


	//----- nvinfo : EIATTR_MIN_STACK_SIZE
	.align		4
.L_3:
        /*0018*/ 	.byte	0x04, 0x12
        /*001a*/ 	.short	(.L_5 - .L_4)
	.align		4
.L_4:
        /*001c*/ 	.word	index@(matmul_kernel)
        /*0020*/ 	.word	0x00000000
.L_5:


//--------------------- .nv.compat                --------------------------
	.section	.nv.compat,"",@"SHT_CUDA_COMPAT_INFO"
	.align	4
        /*0000*/ 	.byte	0x02, 0x09, 0x01, 0x00, 0x02, 0x02, 0x04, 0x00, 0x02, 0x05, 0x05, 0x00, 0x03, 0x07, 0x01, 0x01
        /*0010*/ 	.byte	0x02, 0x03, 0x00, 0x00, 0x02, 0x06, 0x01, 0x00, 0x04, 0x0b, 0x08, 0x00, 0x00, 0x00, 0x00, 0x00
        /*0020*/ 	.byte	0x00, 0x00, 0x00, 0x00


//--------------------- .nv.info.matmul_kernel    --------------------------
	.section	.nv.info.matmul_kernel,"",@"SHT_CUDA_INFO"
	.sectionflags	@""
	.align	4


	//----- nvinfo : EIATTR_CUDA_API_VERSION
	.align		4
        /*0000*/ 	.byte	0x04, 0x37
        /*0002*/ 	.short	(.L_7 - .L_6)
.L_6:
        /*0004*/ 	.word	0x00000082


	//----- nvinfo : EIATTR_KPARAM_INFO
	.align		4
.L_7:
        /*0008*/ 	.byte	0x04, 0x17
        /*000a*/ 	.short	(.L_9 - .L_8)
.L_8:
        /*000c*/ 	.word	0x00000000
        /*0010*/ 	.short	0x000d
        /*0012*/ 	.short	0x0048
        /*0014*/ 	.byte	0x00, 0xf4, 0x21, 0x00


	//----- nvinfo : EIATTR_KPARAM_INFO
	.align		4
.L_9:
        /*0018*/ 	.byte	0x04, 0x17
        /*001a*/ 	.short	(.L_11 - .L_10)
.L_10:
        /*001c*/ 	.word	0x00000000
        /*0020*/ 	.short	0x000c
        /*0022*/ 	.short	0x0040
        /*0024*/ 	.byte	0x00, 0xf4, 0x21, 0x00


	//----- nvinfo : EIATTR_KPARAM_INFO
	.align		4
.L_11:
        /*0028*/ 	.byte	0x04, 0x17
        /*002a*/ 	.short	(.L_13 - .L_12)
.L_12:
        /*002c*/ 	.word	0x00000000
        /*0030*/ 	.short	0x000b
        /*0032*/ 	.short	0x0038
        /*0034*/ 	.byte	0x00, 0xf0, 0x11, 0x00


	//----- nvinfo : EIATTR_KPARAM_INFO
	.align		4
.L_13:
        /*0038*/ 	.byte	0x04, 0x17
        /*003a*/ 	.short	(.L_15 - .L_14)
.L_14:
        /*003c*/ 	.word	0x00000000
        /*0040*/ 	.short	0x000a
        /*0042*/ 	.short	0x0034
        /*0044*/ 	.byte	0x00, 0xf0, 0x11, 0x00


	//----- nvinfo : EIATTR_KPARAM_INFO
	.align		4
.L_15:
        /*0048*/ 	.byte	0x04, 0x17
        /*004a*/ 	.short	(.L_17 - .L_16)
.L_16:
        /*004c*/ 	.word	0x00000000
        /*0050*/ 	.short	0x0009
        /*0052*/ 	.short	0x0030
        /*0054*/ 	.byte	0x00, 0xf0, 0x11, 0x00


	//----- nvinfo : EIATTR_KPARAM_INFO
	.align		4
.L_17:
        /*0058*/ 	.byte	0x04, 0x17
        /*005a*/ 	.short	(.L_19 - .L_18)
.L_18:
        /*005c*/ 	.word	0x00000000
        /*0060*/ 	.short	0x0008
        /*0062*/ 	.short	0x002c
        /*0064*/ 	.byte	0x00, 0xf0, 0x11, 0x00


	//----- nvinfo : EIATTR_KPARAM_INFO
	.align		4
.L_19:
        /*0068*/ 	.byte	0x04, 0x17
        /*006a*/ 	.short	(.L_21 - .L_20)
.L_20:
        /*006c*/ 	.word	0x00000000
        /*0070*/ 	.short	0x0007
        /*0072*/ 	.short	0x0028
        /*0074*/ 	.byte	0x00, 0xf0, 0x11, 0x00


	//----- nvinfo : EIATTR_KPARAM_INFO
	.align		4
.L_21:
        /*0078*/ 	.byte	0x04, 0x17
        /*007a*/ 	.short	(.L_23 - .L_22)
.L_22:
        /*007c*/ 	.word	0x00000000
        /*0080*/ 	.short	0x0006
        /*0082*/ 	.short	0x0024
        /*0084*/ 	.byte	0x00, 0xf0, 0x11, 0x00


	//----- nvinfo : EIATTR_KPARAM_INFO
	.align		4
.L_23:
        /*0088*/ 	.byte	0x04, 0x17
        /*008a*/ 	.short	(.L_25 - .L_24)
.L_24:
        /*008c*/ 	.word	0x00000000
        /*0090*/ 	.short	0x0005
        /*0092*/ 	.short	0x0020
        /*0094*/ 	.byte	0x00, 0xf0, 0x11, 0x00


	//----- nvinfo : EIATTR_KPARAM_INFO
	.align		4
.L_25:
        /*0098*/ 	.byte	0x04, 0x17
        /*009a*/ 	.short	(.L_27 - .L_26)
.L_26:
        /*009c*/ 	.word	0x00000000
        /*00a0*/ 	.short	0x0004
        /*00a2*/ 	.short	0x001c
        /*00a4*/ 	.byte	0x00, 0xf0, 0x11, 0x00


	//----- nvinfo : EIATTR_KPARAM_INFO
	.align		4
.L_27:
        /*00a8*/ 	.byte	0x04, 0x17
        /*00aa*/ 	.short	(.L_29 - .L_28)
.L_28:
        /*00ac*/ 	.word	0x00000000
        /*00b0*/ 	.short	0x0003
        /*00b2*/ 	.short	0x0018
        /*00b4*/ 	.byte	0x00, 0xf0, 0x11, 0x00


	//----- nvinfo : EIATTR_KPARAM_INFO
	.align		4
.L_29:
        /*00b8*/ 	.byte	0x04, 0x17
        /*00ba*/ 	.short	(.L_31 - .L_30)
.L_30:
        /*00bc*/ 	.word	0x00000000
        /*00c0*/ 	.short	0x0002
        /*00c2*/ 	.short	0x0010
        /*00c4*/ 	.byte	0x00, 0xf4, 0x21, 0x00


	//----- nvinfo : EIATTR_KPARAM_INFO
	.align		4
.L_31:
        /*00c8*/ 	.byte	0x04, 0x17
        /*00ca*/ 	.short	(.L_33 - .L_32)
.L_32:
        /*00cc*/ 	.word	0x00000000
        /*00d0*/ 	.short	0x0001
        /*00d2*/ 	.short	0x0008
        /*00d4*/ 	.byte	0x00, 0xf4, 0x21, 0x00


	//----- nvinfo : EIATTR_KPARAM_INFO
	.align		4
.L_33:
        /*00d8*/ 	.byte	0x04, 0x17
        /*00da*/ 	.short	(.L_35 - .L_34)
.L_34:
        /*00dc*/ 	.word	0x00000000
        /*00e0*/ 	.short	0x0000
        /*00e2*/ 	.short	0x0000
        /*00e4*/ 	.byte	0x00, 0xf4, 0x21, 0x00


	//----- nvinfo : EIATTR_SPARSE_MMA_MASK
	.align		4
.L_35:
        /*00e8*/ 	.byte	0x03, 0x50
        /*00ea*/ 	.short	0x0000


	//----- nvinfo : EIATTR_MAXREG_COUNT
	.align		4
        /*00ec*/ 	.byte	0x03, 0x1b
        /*00ee*/ 	.short	0x00ff


	//----- nvinfo : EIATTR_NUM_BARRIERS
	.align		4
        /*00f0*/ 	.byte	0x02, 0x4c
        /*00f2*/ 	.byte	0x01
	.zero		1


	//----- nvinfo : EIATTR_MERCURY_ISA_VERSION
	.align		4
        /*00f4*/ 	.byte	0x03, 0x5f
        /*00f6*/ 	.short	0x0101


	//----- nvinfo : EIATTR_EXIT_INSTR_OFFSETS
	.align		4
        /*00f8*/ 	.byte	0x04, 0x1c
        /*00fa*/ 	.short	(.L_37 - .L_36)


	//   ....[0]....
.L_36:
        /*00fc*/ 	.word	0x00005020


	//   ....[1]....
        /*0100*/ 	.word	0x00005050


	//----- nvinfo : EIATTR_REQNTID
	.align		4
.L_37:
        /*0104*/ 	.byte	0x04, 0x10
        /*0106*/ 	.short	(.L_39 - .L_38)
.L_38:
        /*0108*/ 	.word	0x00000080
        /*010c*/ 	.word	0x00000001
        /*0110*/ 	.word	0x00000001


	//----- nvinfo : EIATTR_CBANK_PARAM_SIZE
	.align		4
.L_39:
        /*0114*/ 	.byte	0x03, 0x19
        /*0116*/ 	.short	0x0050


	//----- nvinfo : EIATTR_PARAM_CBANK
	.align		4
        /*0118*/ 	.byte	0x04, 0x0a
        /*011a*/ 	.short	(.L_41 - .L_40)
	.align		4
.L_40:
        /*011c*/ 	.word	index@(.nv.constant0.matmul_kernel)
        /*0120*/ 	.short	0x0210
        /*0122*/ 	.short	0x0050


	//----- nvinfo : EIATTR_SW_WAR
	.align		4
.L_41:
        /*0124*/ 	.byte	0x04, 0x36
        /*0126*/ 	.short	(.L_43 - .L_42)
.L_42:
        /*0128*/ 	.word	0x00000008
.L_43:


//--------------------- .nv.callgraph             --------------------------
	.section	.nv.callgraph,"",@"SHT_CUDA_CALLGRAPH"
	.align	4
	.sectionentsize	8
	.align		4
        /*0000*/ 	.word	0x00000000
	.align		4
        /*0004*/ 	.word	0xffffffff
	.align		4
        /*0008*/ 	.word	0x00000000
	.align		4
        /*000c*/ 	.word	0xfffffffe
	.align		4
        /*0010*/ 	.word	0x00000000
	.align		4
        /*0014*/ 	.word	0xfffffffd
	.align		4
        /*0018*/ 	.word	0x00000000
	.align		4
        /*001c*/ 	.word	0xfffffffc


//--------------------- .text.matmul_kernel       --------------------------
	.section	.text.matmul_kernel,"ax",@progbits
	.align	128
        .global         matmul_kernel
        .type           matmul_kernel,@function
        .size           matmul_kernel,(.L_x_3 - matmul_kernel)
        .other          matmul_kernel,@"STO_CUDA_ENTRY STV_DEFAULT"
matmul_kernel:
.text.matmul_kernel:
[----:B------:R-:W-:Y:S08]  /*0000*/  LDC R1, c[0x0][0x28] ;  /* 0x00000a00ff017b82 */ /* 0x000ff00000000800 */
[----:B------:R-:W0:Y:S01]  /*0010*/  LDC.64 R22, c[0x0][0x228] ;  /* 0x00008a00ff167b82 */ /* 0x000e220000000a00 */
[----:B------:R-:W1:Y:S01]  /*0020*/  S2R R5, SR_CTAID.X ;  /* 0x0000000000057919 */ /* 0x000e620000002500 */
[----:B------:R-:W-:Y:S01]  /*0030*/  UMOV UR4, 0x400 ;  /* 0x0000040000047882 */ /* 0x000fe20000000000 */
[----:B------:R-:W-:Y:S01]  /*0040*/  ULDC.64 UR14, c[0x0][0x208] ;  /* 0x00008200000e7ab9 */ /* 0x000fe20000000a00 */
[----:B------:R-:W-:Y:S01]  /*0050*/  CS2R R28, SRZ ;  /* 0x00000000001c7805 */ /* 0x000fe2000001ff00 */
[----:B------:R-:W2:Y:S01]  /*0060*/  S2R R137, SR_TID.X ;  /* 0x0000000000897919 */ /* 0x000ea20000002100 */
[----:B------:R-:W-:-:S02]  /*0070*/  CS2R R30, SRZ ;  /* 0x00000000001e7805 */ /* 0x000fc4000001ff00 */
[----:B------:R-:W-:Y:S01]  /*0080*/  CS2R R32, SRZ ;  /* 0x0000000000207805 */ /* 0x000fe2000001ff00 */
[----:B------:R-:W3:Y:S01]  /*0090*/  S2UR UR12, SR_CgaCtaId ;  /* 0x00000000000c79c3 */ /* 0x000ee20000008800 */
[----:B------:R-:W-:Y:S02]  /*00a0*/  CS2R R34, SRZ ;  /* 0x0000000000227805 */ /* 0x000fe4000001ff00 */
[----:B------:R-:W-:Y:S02]  /*00b0*/  CS2R R36, SRZ ;  /* 0x0000000000247805 */ /* 0x000fe4000001ff00 */
[----:B------:R-:W-:Y:S02]  /*00c0*/  CS2R R38, SRZ ;  /* 0x0000000000267805 */ /* 0x000fe4000001ff00 */
[----:B------:R-:W-:Y:S02]  /*00d0*/  CS2R R40, SRZ ;  /* 0x0000000000287805 */ /* 0x000fe4000001ff00 */
[----:B------:R-:W-:-:S02]  /*00e0*/  CS2R R42, SRZ ;  /* 0x00000000002a7805 */ /* 0x000fc4000001ff00 */
[----:B------:R-:W-:Y:S02]  /*00f0*/  CS2R R44, SRZ ;  /* 0x00000000002c7805 */ /* 0x000fe4000001ff00 */
[----:B------:R-:W-:Y:S02]  /*0100*/  CS2R R46, SRZ ;  /* 0x00000000002e7805 */ /* 0x000fe4000001ff00 */
[----:B------:R-:W-:Y:S02]  /*0110*/  CS2R R48, SRZ ;  /* 0x0000000000307805 */ /* 0x000fe4000001ff00 */
[----:B------:R-:W-:Y:S02]  /*0120*/  CS2R R50, SRZ ;  /* 0x0000000000327805 */ /* 0x000fe4000001ff00 */
[----:B------:R-:W-:Y:S02]  /*0130*/  CS2R R52, SRZ ;  /* 0x0000000000347805 */ /* 0x000fe4000001ff00 */
[----:B------:R-:W-:Y:S01]  /*0140*/  CS2R R54, SRZ ;  /* 0x0000000000367805 */ /* 0x000fe2000001ff00 */
[----:B0-----:R-:W-:-:S05]  /*0150*/  VIADD R0, R23, 0x3f ;  /* 0x0000003f17007836 */ /* 0x001fca0000000000 */
[----:B------:R-:W-:Y:S01]  /*0160*/  SHF.R.S32.HI R3, RZ, 0x1f, R0 ;  /* 0x0000001fff037819 */ /* 0x000fe20000011400 */
[----:B---3--:R-:W-:-:S03]  /*0170*/  ULEA UR12, UR12, UR4, 0x18 ;  /* 0x000000040c0c7291 */ /* 0x008fc6000f8ec03f */
[----:B------:R-:W-:Y:S02]  /*0180*/  LEA.HI R3, R3, R0, RZ, 0x6 ;  /* 0x0000000003037211 */ /* 0x000fe400078f30ff */
[----:B-1----:R-:W-:Y:S02]  /*0190*/  IABS R8, R5 ;  /* 0x0000000500087213 */ /* 0x002fe40000000000 */
[----:B------:R-:W-:-:S05]  /*01a0*/  SHF.R.S32.HI R3, RZ, 0x6, R3 ;  /* 0x00000006ff037819 */ /* 0x000fca0000011403 */
[----:B------:R-:W-:-:S05]  /*01b0*/  IMAD.SHL.U32 R4, R3, 0x8, RZ ;  /* 0x0000000803047824 */ /* 0x000fca00078e00ff */
[-C--:B------:R-:W-:Y:S02]  /*01c0*/  IABS R7, R4.reuse ;  /* 0x0000000400077213 */ /* 0x080fe40000000000 */
[----:B------:R-:W-:Y:S02]  /*01d0*/  IABS R10, R4 ;  /* 0x00000004000a7213 */ /* 0x000fe40000000000 */
[----:B------:R-:W0:Y:S08]  /*01e0*/  I2F.RP R0, R7 ;  /* 0x0000000700007306 */ /* 0x000e300000209400 */
[----:B0-----:R-:W0:Y:S02]  /*01f0*/  MUFU.RCP R0, R0 ;  /* 0x0000000000007308 */ /* 0x001e240000001000 */
[----:B0-----:R-:W-:-:S02]  /*0200*/  VIADD R2, R0, 0xffffffe ;  /* 0x0ffffffe00027836 */ /* 0x001fc40000000000 */
[----:B------:R-:W-:-:S04]  /*0210*/  IMAD.MOV R0, RZ, RZ, -R10 ;  /* 0x000000ffff007224 */ /* 0x000fc800078e0a0a */
[----:B------:R0:W1:Y:S02]  /*0220*/  F2I.FTZ.U32.TRUNC.NTZ R3, R2 ;  /* 0x0000000200037305 */ /* 0x000064000021f000 */
[----:B0-----:R-:W-:Y:S02]  /*0230*/  IMAD.MOV.U32 R2, RZ, RZ, RZ ;  /* 0x000000ffff027224 */ /* 0x001fe400078e00ff */
[----:B-1----:R-:W-:-:S04]  /*0240*/  IMAD.MOV R6, RZ, RZ, -R3 ;  /* 0x000000ffff067224 */ /* 0x002fc800078e0a03 */
[----:B------:R-:W-:Y:S02]  /*0250*/  IMAD R9, R6, R7, RZ ;  /* 0x0000000706097224 */ /* 0x000fe400078e02ff */
[----:B------:R-:W-:Y:S02]  /*0260*/  IMAD.MOV.U32 R6, RZ, RZ, R8 ;  /* 0x000000ffff067224 */ /* 0x000fe400078e0008 */
[----:B------:R-:W-:-:S06]  /*0270*/  IMAD.HI.U32 R3, R3, R9, R2 ;  /* 0x0000000903037227 */ /* 0x000fcc00078e0002 */
[----:B------:R-:W-:-:S04]  /*0280*/  IMAD.HI.U32 R3, R3, R6, RZ ;  /* 0x0000000603037227 */ /* 0x000fc800078e00ff */
[----:B------:R-:W-:-:S05]  /*0290*/  IMAD R0, R3, R0, R6 ;  /* 0x0000000003007224 */ /* 0x000fca00078e0206 */
[----:B------:R-:W-:-:S13]  /*02a0*/  ISETP.GT.U32.AND P1, PT, R7, R0, PT ;  /* 0x000000000700720c */ /* 0x000fda0003f24070 */
[----:B------:R-:W-:Y:S02]  /*02b0*/  @!P1 IMAD.IADD R0, R0, 0x1, -R7 ;  /* 0x0000000100009824 */ /* 0x000fe400078e0a07 */
[----:B------:R-:W-:Y:S01]  /*02c0*/  @!P1 VIADD R3, R3, 0x1 ;  /* 0x0000000103039836 */ /* 0x000fe20000000000 */
[----:B------:R-:W-:Y:S02]  /*02d0*/  ISETP.NE.AND P1, PT, R4, RZ, PT ;  /* 0x000000ff0400720c */ /* 0x000fe40003f25270 */
[----:B------:R-:W-:Y:S02]  /*02e0*/  ISETP.GE.U32.AND P0, PT, R0, R7, PT ;  /* 0x000000070000720c */ /* 0x000fe40003f06070 */
[----:B------:R-:W-:-:S04]  /*02f0*/  LOP3.LUT R0, R5, R4, RZ, 0x3c, !PT ;  /* 0x0000000405007212 */ /* 0x000fc800078e3cff */
[----:B------:R-:W-:Y:S01]  /*0300*/  ISETP.GE.AND P2, PT, R0, RZ, PT ;  /* 0x000000ff0000720c */ /* 0x000fe20003f46270 */
[----:B------:R-:W-:-:S06]  /*0310*/  VIADD R0, R22, 0x7f ;  /* 0x0000007f16007836 */ /* 0x000fcc0000000000 */
[----:B------:R-:W-:-:S04]  /*0320*/  @P0 VIADD R3, R3, 0x1 ;  /* 0x0000000103030836 */ /* 0x000fc80000000000 */
[----:B------:R-:W-:Y:S01]  /*0330*/  IMAD.MOV.U32 R2, RZ, RZ, R3 ;  /* 0x000000ffff027224 */ /* 0x000fe200078e0003 */
[----:B------:R-:W-:-:S03]  /*0340*/  SHF.R.S32.HI R3, RZ, 0x1f, R0 ;  /* 0x0000001fff037819 */ /* 0x000fc60000011400 */
[----:B------:R-:W-:Y:S01]  /*0350*/  @!P2 IMAD.MOV R2, RZ, RZ, -R2 ;  /* 0x000000ffff02a224 */ /* 0x000fe200078e0a02 */
[----:B------:R-:W-:Y:S02]  /*0360*/  @!P1 LOP3.LUT R2, RZ, R4, RZ, 0x33, !PT ;  /* 0x00000004ff029212 */ /* 0x000fe400078e33ff */
[----:B------:R-:W-:-:S03]  /*0370*/  LEA.HI R3, R3, R0, RZ, 0x7 ;  /* 0x0000000003037211 */ /* 0x000fc600078f38ff */
[----:B------:R-:W-:Y:S02]  /*0380*/  IMAD.SHL.U32 R6, R2, 0x8, RZ ;  /* 0x0000000802067824 */ /* 0x000fe400078e00ff */
[----:B------:R-:W-:-:S03]  /*0390*/  IMAD.MOV R2, RZ, RZ, -R2 ;  /* 0x000000ffff027224 */ /* 0x000fc600078e0a02 */
[----:B------:R-:W-:Y:S01]  /*03a0*/  LEA.HI.SX32 R3, R3, -R6, 0x19 ;  /* 0x8000000603037211 */ /* 0x000fe200078fcaff */
[----:B------:R-:W-:-:S03]  /*03b0*/  IMAD R4, R4, R2, R5 ;  /* 0x0000000204047224 */ /* 0x000fc600078e0205 */
[----:B------:R-:W-:Y:S02]  /*03c0*/  VIMNMX R11, R3, 0x8, PT ;  /* 0x00000008030b7848 */ /* 0x000fe40003fe0100 */
[----:B------:R-:W-:Y:S02]  /*03d0*/  IABS R9, R4 ;  /* 0x0000000400097213 */ /* 0x000fe40000000000 */
[----:B------:R-:W-:-:S04]  /*03e0*/  IABS R7, R11 ;  /* 0x0000000b00077213 */ /* 0x000fc80000000000 */
[----:B------:R-:W0:Y:S08]  /*03f0*/  I2F.RP R0, R7 ;  /* 0x0000000700007306 */ /* 0x000e300000209400 */
[----:B0-----:R-:W0:Y:S02]  /*0400*/  MUFU.RCP R0, R0 ;  /* 0x0000000000007308 */ /* 0x001e240000001000 */
[----:B0-----:R-:W-:-:S06]  /*0410*/  VIADD R3, R0, 0xffffffe ;  /* 0x0ffffffe00037836 */ /* 0x001fcc0000000000 */
[----:B------:R-:W0:Y:S02]  /*0420*/  F2I.FTZ.U32.TRUNC.NTZ R3, R3 ;  /* 0x0000000300037305 */ /* 0x000e24000021f000 */
[----:B0-----:R-:W-:-:S04]  /*0430*/  IMAD.MOV R8, RZ, RZ, -R3 ;  /* 0x000000ffff087224 */ /* 0x001fc800078e0a03 */
[----:B------:R-:W-:Y:S01]  /*0440*/  IMAD.MOV.U32 R2, RZ, RZ, R8 ;  /* 0x000000ffff027224 */ /* 0x000fe200078e0008 */
[----:B------:R-:W-:-:S03]  /*0450*/  IABS R8, R11 ;  /* 0x0000000b00087213 */ /* 0x000fc60000000000 */
[----:B------:R-:W-:Y:S02]  /*0460*/  IMAD R5, R2, R7, RZ ;  /* 0x0000000702057224 */ /* 0x000fe400078e02ff */
[----:B------:R-:W-:Y:S02]  /*0470*/  IMAD.MOV.U32 R2, RZ, RZ, RZ ;  /* 0x000000ffff027224 */ /* 0x000fe400078e00ff */
[----:B------:R-:W-:Y:S02]  /*0480*/  IMAD.MOV R0, RZ, RZ, -R8 ;  /* 0x000000ffff007224 */ /* 0x000fe400078e0a08 */
[----:B------:R-:W-:Y:S01]  /*0490*/  IMAD.HI.U32 R2, R3, R5, R2 ;  /* 0x0000000503027227 */ /* 0x000fe200078e0002 */
[----:B--2---:R-:W-:-:S05]  /*04a0*/  LOP3.LUT R3, R137, 0x7f, RZ, 0xc0, !PT ;  /* 0x0000007f89037812 */ /* 0x004fca00078ec0ff */
[----:B------:R-:W-:-:S04]  /*04b0*/  IMAD.HI.U32 R2, R2, R9, RZ ;  /* 0x0000000902027227 */ /* 0x000fc800078e00ff */
[----:B------:R-:W-:Y:S01]  /*04c0*/  IMAD R0, R2, R0, R9 ;  /* 0x0000000002007224 */ /* 0x000fe200078e0209 */
[----:B------:R-:W-:-:S04]  /*04d0*/  CS2R R8, SRZ ;  /* 0x0000000000087805 */ /* 0x000fc8000001ff00 */
[----:B------:R-:W-:-:S13]  /*04e0*/  ISETP.GT.U32.AND P1, PT, R7, R0, PT ;  /* 0x000000000700720c */ /* 0x000fda0003f24070 */
[----:B------:R-:W-:Y:S02]  /*04f0*/  @!P1 IMAD.IADD R0, R0, 0x1, -R7 ;  /* 0x0000000100009824 */ /* 0x000fe400078e0a07 */
[----:B------:R-:W-:Y:S01]  /*0500*/  @!P1 VIADD R2, R2, 0x1 ;  /* 0x0000000102029836 */ /* 0x000fe20000000000 */
[----:B------:R-:W-:Y:S02]  /*0510*/  ISETP.NE.AND P1, PT, R11, RZ, PT ;  /* 0x000000ff0b00720c */ /* 0x000fe40003f25270 */
[----:B------:R-:W-:Y:S02]  /*0520*/  ISETP.GE.U32.AND P0, PT, R0, R7, PT ;  /* 0x000000070000720c */ /* 0x000fe40003f06070 */
[----:B------:R-:W-:-:S04]  /*0530*/  LOP3.LUT R0, R4, R11, RZ, 0x3c, !PT ;  /* 0x0000000b04007212 */ /* 0x000fc800078e3cff */
[----:B------:R-:W-:-:S07]  /*0540*/  ISETP.GE.AND P2, PT, R0, RZ, PT ;  /* 0x000000ff0000720c */ /* 0x000fce0003f46270 */
[----:B------:R-:W-:-:S06]  /*0550*/  @P0 VIADD R2, R2, 0x1 ;  /* 0x0000000102020836 */ /* 0x000fcc0000000000 */
[----:B------:R-:W-:Y:S01]  /*0560*/  @!P2 IMAD.MOV R2, RZ, RZ, -R2 ;  /* 0x000000ffff02a224 */ /* 0x000fe200078e0a02 */
[----:B------:R-:W-:-:S05]  /*0570*/  @!P1 LOP3.LUT R2, RZ, R11, RZ, 0x33, !PT ;  /* 0x0000000bff029212 */ /* 0x000fca00078e33ff */
[----:B------:R-:W-:Y:S02]  /*0580*/  IMAD.MOV R0, RZ, RZ, -R2 ;  /* 0x000000ffff007224 */ /* 0x000fe400078e0a02 */
[----:B------:R-:W-:Y:S02]  /*0590*/  IMAD.SHL.U32 R101, R2, 0x40, RZ ;  /* 0x0000004002657824 */ /* 0x000fe400078e00ff */
[----:B------:R-:W-:Y:S01]  /*05a0*/  IMAD R0, R11, R0, R4 ;  /* 0x000000000b007224 */ /* 0x000fe200078e0204 */
[----:B------:R-:W-:-:S03]  /*05b0*/  CS2R R10, SRZ ;  /* 0x00000000000a7805 */ /* 0x000fc6000001ff00 */
[----:B------:R-:W-:Y:S02]  /*05c0*/  IMAD.IADD R0, R6, 0x1, R0 ;  /* 0x0000000106007824 */ /* 0x000fe400078e0200 */
[----:B------:R-:W0:Y:S02]  /*05d0*/  LDC R6, c[0x0][0x230] ;  /* 0x00008c00ff067b82 */ /* 0x000e240000000800 */
[----:B------:R-:W-:Y:S01]  /*05e0*/  IMAD R100, R0, 0x80, R3 ;  /* 0x0000008000647824 */ /* 0x000fe200078e0203 */
[----:B------:R-:W-:Y:S01]  /*05f0*/  LOP3.LUT R0, R137, 0x60, RZ, 0xc0, !PT ;  /* 0x0000006089007812 */ /* 0x000fe200078ec0ff */
[----:B0-----:R-:W-:-:S05]  /*0600*/  VIADD R6, R6, 0x1f ;  /* 0x0000001f06067836 */ /* 0x001fca0000000000 */
[----:B------:R-:W-:-:S13]  /*0610*/  ISETP.GE.AND P0, PT, R6, 0x20, PT ;  /* 0x000000200600780c */ /* 0x000fda0003f06270 */
[----:B------:R-:W-:Y:S05]  /*0620*/  @!P0 BRA `(.L_x_0) ;  /* 0x0000002c00408947 */ /* 0x000fea0003800000 */
[----:B------:R-:W-:Y:S01]  /*0630*/  IABS R11, R22 ;  /* 0x00000016000b7213 */ /* 0x000fe20000000000 */
[----:B------:R-:W0:Y:S01]  /*0640*/  LDC R141, c[0x0][0x238] ;  /* 0x00008e00ff8d7b82 */ /* 0x000e220000000800 */
[----:B------:R-:W-:Y:S01]  /*0650*/  IABS R24, R23 ;  /* 0x0000001700187213 */ /* 0x000fe20000000000 */
[----:B------:R-:W-:Y:S01]  /*0660*/  ULDC UR4, c[0x0][0x234] ;  /* 0x00008d0000047ab9 */ /* 0x000fe20000000800 */
[----:B------:R-:W1:Y:S01]  /*0670*/  I2F.RP R8, R11 ;  /* 0x0000000b00087306 */ /* 0x000e620000209400 */
[----:B------:R-:W-:Y:S01]  /*0680*/  LEA.HI R28, R0, R101, RZ, 0x1b ;  /* 0x00000065001c7211 */ /* 0x000fe200078fd8ff */
[----:B------:R-:W-:Y:S01]  /*0690*/  USHF.R.U32.HI UR13, URZ, 0x4, UR12 ;  /* 0x000000043f0d7899 */ /* 0x000fe2000801160c */
[----:B------:R-:W-:Y:S01]  /*06a0*/  ISETP.NE.AND P5, PT, R22, RZ, PT ;  /* 0x000000ff1600720c */ /* 0x000fe20003fa5270 */
[----:B------:R-:W-:Y:S01]  /*06b0*/  ULDC UR6, c[0x0][0x230] ;  /* 0x00008c0000067ab9 */ /* 0x000fe20000000800 */
[----:B------:R-:W-:Y:S01]  /*06c0*/  IABS R27, R28 ;  /* 0x0000001c001b7213 */ /* 0x000fe20000000000 */
[C---:B------:R-:W-:Y:S01]  /*06d0*/  VIADD R14, R28.reuse, 0x30 ;  /* 0x000000301c0e7836 */ /* 0x040fe20000000000 */
[----:B------:R-:W-:Y:S01]  /*06e0*/  LOP3.LUT R102, R137, 0x40, RZ, 0xc0, !PT ;  /* 0x0000004089667812 */ /* 0x000fe200078ec0ff */
[----:B------:R-:W2:Y:S01]  /*06f0*/  I2F.RP R7, R24 ;  /* 0x0000001800077306 */ /* 0x000ea20000209400 */
[C---:B------:R-:W-:Y:S01]  /*0700*/  VIADD R15, R28.reuse, 0x2c ;  /* 0x0000002c1c0f7836 */ /* 0x040fe20000000000 */
[----:B------:R-:W-:Y:S01]  /*0710*/  USGXT.U32 UR13, UR13, 0xe ;  /* 0x0000000e0d0d789a */ /* 0x000fe20008000000 */
[C---:B------:R-:W-:Y:S01]  /*0720*/  VIADD R29, R28.reuse, 0x20 ;  /* 0x000000201c1d7836 */ /* 0x040fe20000000000 */
[----:B------:R-:W-:Y:S01]  /*0730*/  CS2R R56, SRZ ;  /* 0x0000000000387805 */ /* 0x000fe2000001ff00 */
[C---:B------:R-:W-:Y:S01]  /*0740*/  VIADD R30, R28.reuse, 0x1c ;  /* 0x0000001c1c1e7836 */ /* 0x040fe20000000000 */
[----:B------:R-:W-:Y:S01]  /*0750*/  IABS R13, R15 ;  /* 0x0000000f000d7213 */ /* 0x000fe20000000000 */
[C---:B------:R-:W-:Y:S01]  /*0760*/  VIADD R31, R28.reuse, 0x18 ;  /* 0x000000181c1f7836 */ /* 0x040fe20000000000 */
[----:B-1----:R-:W1:Y:S01]  /*0770*/  MUFU.RCP R8, R8 ;  /* 0x0000000800087308 */ /* 0x002e620000001000 */
[C---:B------:R-:W-:Y:S01]  /*0780*/  VIADD R32, R28.reuse, 0x14 ;  /* 0x000000141c207836 */ /* 0x040fe20000000000 */
[----:B------:R-:W-:Y:S01]  /*0790*/  UIADD3 UR8, UP0, UR13, 0x80, URZ ;  /* 0x000000800d087890 */ /* 0x000fe2000ff1e03f */
[C---:B------:R-:W-:Y:S01]  /*07a0*/  VIADD R33, R28.reuse, 0x10 ;  /* 0x000000101c217836 */ /* 0x040fe20000000000 */
[----:B------:R-:W-:Y:S01]  /*07b0*/  IABS R17, R31 ;  /* 0x0000001f00117213 */ /* 0x000fe20000000000 */
[C---:B------:R-:W-:Y:S01]  /*07c0*/  VIADD R34, R28.reuse, 0xc ;  /* 0x0000000c1c227836 */ /* 0x040fe20000000000 */
[----:B------:R-:W-:Y:S01]  /*07d0*/  IABS R19, R32 ;  /* 0x0000002000137213 */ /* 0x000fe20000000000 */
[C---:B------:R-:W-:Y:S01]  /*07e0*/  VIADD R35, R28.reuse, 0x8 ;  /* 0x000000081c237836 */ /* 0x040fe20000000000 */
[----:B--2---:R-:W2:Y:S01]  /*07f0*/  MUFU.RCP R7, R7 ;  /* 0x0000000700077308 */ /* 0x004ea20000001000 */
[----:B------:R-:W-:Y:S01]  /*0800*/  VIADD R36, R28, 0x4 ;  /* 0x000000041c247836 */ /* 0x000fe20000000000 */
[----:B------:R-:W-:Y:S01]  /*0810*/  CS2R R58, SRZ ;  /* 0x00000000003a7805 */ /* 0x000fe2000001ff00 */
[C---:B0-----:R-:W-:Y:S01]  /*0820*/  IMAD.SHL.U32 R109, R141.reuse, 0x20, RZ ;  /* 0x000000208d6d7824 */ /* 0x041fe200078e00ff */
[----:B------:R-:W-:Y:S01]  /*0830*/  IABS R21, R35 ;  /* 0x0000002300157213 */ /* 0x000fe20000000000 */
[C---:B------:R-:W-:Y:S01]  /*0840*/  IMAD R115, R141.reuse, 0x1f, RZ ;  /* 0x0000001f8d737824 */ /* 0x040fe200078e02ff */
[----:B------:R-:W-:Y:S01]  /*0850*/  IABS R25, R36 ;  /* 0x0000002400197213 */ /* 0x000fe20000000000 */
[C---:B------:R-:W-:Y:S01]  /*0860*/  IMAD R111, R141.reuse, 0x1e, RZ ;  /* 0x0000001e8d6f7824 */ /* 0x040fe200078e02ff */
[----:B------:R-:W-:Y:S01]  /*0870*/  CS2R R60, SRZ ;  /* 0x00000000003c7805 */ /* 0x000fe2000001ff00 */
[----:B-1----:R-:W-:Y:S01]  /*0880*/  VIADD R4, R8, 0xffffffe ;  /* 0x0ffffffe08047836 */ /* 0x002fe20000000000 */
[----:B------:R-:W-:Y:S01]  /*0890*/  IABS R8, R100 ;  /* 0x0000006400087213 */ /* 0x000fe20000000000 */
[C---:B------:R-:W-:Y:S01]  /*08a0*/  IMAD R113, R141.reuse, 0x1d, RZ ;  /* 0x0000001d8d717824 */ /* 0x040fe200078e02ff */
[----:B------:R-:W-:Y:S01]  /*08b0*/  CS2R R62, SRZ ;  /* 0x00000000003e7805 */ /* 0x000fe2000001ff00 */
[----:B------:R0:W1:Y:S01]  /*08c0*/  F2I.FTZ.U32.TRUNC.NTZ R5, R4 ;  /* 0x0000000400057305 */ /* 0x000062000021f000 */
[C---:B------:R-:W-:Y:S01]  /*08d0*/  IMAD R117, R141.reuse, 0x1c, RZ ;  /* 0x0000001c8d757824 */ /* 0x040fe200078e02ff */
[----:B------:R-:W-:Y:S01]  /*08e0*/  CS2R R64, SRZ ;  /* 0x0000000000407805 */ /* 0x000fe2000001ff00 */
[----:B------:R-:W-:Y:S01]  /*08f0*/  IMAD R123, R141, 0x1b, RZ ;  /* 0x0000001b8d7b7824 */ /* 0x000fe200078e02ff */
[----:B------:R-:W-:Y:S01]  /*0900*/  CS2R R66, SRZ ;  /* 0x0000000000427805 */ /* 0x000fe2000001ff00 */
[----:B--2---:R-:W-:Y:S01]  /*0910*/  VIADD R2, R7, 0xffffffe ;  /* 0x0ffffffe07027836 */ /* 0x004fe20000000000 */
[----:B------:R-:W-:Y:S01]  /*0920*/  CS2R R68, SRZ ;  /* 0x0000000000447805 */ /* 0x000fe2000001ff00 */
[C---:B------:R-:W-:Y:S01]  /*0930*/  IMAD R119, R141.reuse, 0x1a, RZ ;  /* 0x0000001a8d777824 */ /* 0x040fe200078e02ff */
[----:B------:R-:W-:Y:S01]  /*0940*/  CS2R R70, SRZ ;  /* 0x0000000000467805 */ /* 0x000fe2000001ff00 */
[----:B0-----:R-:W-:Y:S01]  /*0950*/  IMAD.MOV.U32 R4, RZ, RZ, RZ ;  /* 0x000000ffff047224 */ /* 0x001fe200078e00ff */
[----:B------:R0:W2:Y:S01]  /*0960*/  F2I.FTZ.U32.TRUNC.NTZ R3, R2 ;  /* 0x0000000200037305 */ /* 0x0000a2000021f000 */
[C---:B------:R-:W-:Y:S01]  /*0970*/  IMAD R121, R141.reuse, 0x19, RZ ;  /* 0x000000198d797824 */ /* 0x040fe200078e02ff */
[----:B------:R-:W-:Y:S01]  /*0980*/  CS2R R72, SRZ ;  /* 0x0000000000487805 */ /* 0x000fe2000001ff00 */
[C---:B------:R-:W-:Y:S01]  /*0990*/  IMAD R125, R141.reuse, 0x18, RZ ;  /* 0x000000188d7d7824 */ /* 0x040fe200078e02ff */
[----:B------:R-:W-:Y:S01]  /*09a0*/  CS2R R74, SRZ ;  /* 0x00000000004a7805 */ /* 0x000fe2000001ff00 */
[--C-:B-1----:R-:W-:Y:S01]  /*09b0*/  IMAD.MOV R10, RZ, RZ, -R5.reuse ;  /* 0x000000ffff0a7224 */ /* 0x102fe200078e0a05 */
[----:B------:R-:W-:Y:S01]  /*09c0*/  CS2R R76, SRZ ;  /* 0x00000000004c7805 */ /* 0x000fe2000001ff00 */
[----:B------:R-:W-:Y:S01]  /*09d0*/  IMAD R131, R141, 0x17, RZ ;  /* 0x000000178d837824 */ /* 0x000fe200078e02ff */
[----:B------:R-:W-:Y:S01]  /*09e0*/  CS2R R78, SRZ ;  /* 0x00000000004e7805 */ /* 0x000fe2000001ff00 */
[----:B------:R-:W-:Y:S01]  /*09f0*/  IMAD R9, R10, R11, RZ ;  /* 0x0000000b0a097224 */ /* 0x000fe200078e02ff */
[----:B------:R-:W-:Y:S01]  /*0a00*/  CS2R R80, SRZ ;  /* 0x0000000000507805 */ /* 0x000fe2000001ff00 */
[----:B0-----:R-:W-:Y:S01]  /*0a10*/  IMAD.MOV.U32 R2, RZ, RZ, RZ ;  /* 0x000000ffff027224 */ /* 0x001fe200078e00ff */
[----:B------:R-:W-:Y:S01]  /*0a20*/  CS2R R82, SRZ ;  /* 0x0000000000527805 */ /* 0x000fe2000001ff00 */
[----:B------:R-:W-:Y:S01]  /*0a30*/  IMAD.HI.U32 R5, R5, R9, R4 ;  /* 0x0000000905057227 */ /* 0x000fe200078e0004 */
[----:B------:R-:W-:-:S02]  /*0a40*/  CS2R R84, SRZ ;  /* 0x0000000000547805 */ /* 0x000fc4000001ff00 */
[----:B------:R-:W-:Y:S02]  /*0a50*/  CS2R R86, SRZ ;  /* 0x0000000000567805 */ /* 0x000fe4000001ff00 */
[----:B------:R-:W-:Y:S01]  /*0a60*/  CS2R R38, SRZ ;  /* 0x0000000000267805 */ /* 0x000fe2000001ff00 */
[----:B--2---:R-:W-:Y:S01]  /*0a70*/  IMAD.MOV R7, RZ, RZ, -R3 ;  /* 0x000000ffff077224 */ /* 0x004fe200078e0a03 */
[----:B------:R-:W-:Y:S01]  /*0a80*/  CS2R R40, SRZ ;  /* 0x0000000000287805 */ /* 0x000fe2000001ff00 */
[----:B------:R-:W-:Y:S01]  /*0a90*/  IMAD.HI.U32 R5, R5, R8, RZ ;  /* 0x0000000805057227 */ /* 0x000fe200078e00ff */
[----:B------:R-:W-:Y:S02]  /*0aa0*/  CS2R R42, SRZ ;  /* 0x00000000002a7805 */ /* 0x000fe4000001ff00 */
[----:B------:R-:W-:Y:S02]  /*0ab0*/  CS2R R44, SRZ ;  /* 0x00000000002c7805 */ /* 0x000fe4000001ff00 */
[----:B------:R-:W-:Y:S01]  /*0ac0*/  CS2R R46, SRZ ;  /* 0x00000000002e7805 */ /* 0x000fe2000001ff00 */
[----:B------:R-:W-:Y:S01]  /*0ad0*/  IMAD.MOV R0, RZ, RZ, -R5 ;  /* 0x000000ffff007224 */ /* 0x000fe200078e0a05 */
[----:B------:R-:W-:Y:S01]  /*0ae0*/  CS2R R48, SRZ ;  /* 0x0000000000307805 */ /* 0x000fe2000001ff00 */
[----:B------:R-:W-:Y:S01]  /*0af0*/  VIADD R4, R28, 0x3c ;  /* 0x0000003c1c047836 */ /* 0x000fe20000000000 */
[----:B------:R-:W-:Y:S01]  /*0b00*/  CS2R R50, SRZ ;  /* 0x0000000000327805 */ /* 0x000fe2000001ff00 */
[----:B------:R-:W-:Y:S01]  /*0b10*/  IMAD R8, R11, R0, R8 ;  /* 0x000000000b087224 */ /* 0x000fe200078e0208 */
[----:B------:R-:W-:Y:S01]  /*0b20*/  CS2R R52, SRZ ;  /* 0x0000000000347805 */ /* 0x000fe2000001ff00 */
[----:B------:R-:W-:Y:S01]  /*0b30*/  IMAD R5, R7, R24, RZ ;  /* 0x0000001807057224 */ /* 0x000fe200078e02ff */
[----:B------:R-:W-:Y:S01]  /*0b40*/  IABS R0, R4 ;  /* 0x0000000400007213 */ /* 0x000fe20000000000 */
[----:B------:R-:W-:Y:S01]  /*0b50*/  IMAD R127, R141, 0x16, RZ ;  /* 0x000000168d7f7824 */ /* 0x000fe200078e02ff */
[----:B------:R-:W-:Y:S01]  /*0b60*/  ISETP.GT.U32.AND P0, PT, R11, R8, PT ;  /* 0x000000080b00720c */ /* 0x000fe20003f04070 */
[----:B------:R-:W-:Y:S01]  /*0b70*/  IMAD.HI.U32 R2, R3, R5, R2 ;  /* 0x0000000503027227 */ /* 0x000fe200078e0002 */
[----:B------:R-:W-:-:S02]  /*0b80*/  ISETP.GE.AND P6, PT, R4, RZ, PT ;  /* 0x000000ff0400720c */ /* 0x000fc40003fc6270 */
[----:B------:R-:W-:Y:S01]  /*0b90*/  CS2R R54, SRZ ;  /* 0x0000000000367805 */ /* 0x000fe2000001ff00 */
[----:B------:R-:W-:Y:S01]  /*0ba0*/  UMOV UR10, 0xfffffffe ;  /* 0xfffffffe000a7882 */ /* 0x000fe20000000000 */
[----:B------:R-:W-:Y:S01]  /*0bb0*/  IMAD.MOV.U32 R5, RZ, RZ, R0 ;  /* 0x000000ffff057224 */ /* 0x000fe200078e0000 */
[----:B------:R-:W-:Y:S01]  /*0bc0*/  UMOV UR11, 0x7fffffdf ;  /* 0x7fffffdf000b7882 */ /* 0x000fe20000000000 */
[----:B------:R-:W-:Y:S01]  /*0bd0*/  VIADD R3, R28, 0x38 ;  /* 0x000000381c037836 */ /* 0x000fe20000000000 */
[----:B------:R-:W-:Y:S01]  /*0be0*/  UMOV UR7, 0x80000020 ;  /* 0x8000002000077882 */ /* 0x000fe20000000000 */
[----:B------:R-:W-:-:S03]  /*0bf0*/  IMAD.HI.U32 R0, R2, R5, RZ ;  /* 0x0000000502007227 */ /* 0x000fc600078e00ff */
[----:B------:R-:W-:Y:S01]  /*0c00*/  IABS R7, R3 ;  /* 0x0000000300077213 */ /* 0x000fe20000000000 */
[----:B------:R-:W-:Y:S01]  /*0c10*/  @!P0 IMAD.IADD R8, R8, 0x1, -R11 ;  /* 0x0000000108088824 */ /* 0x000fe200078e0a0b */
[----:B------:R-:W-:Y:S01]  /*0c20*/  ISETP.GE.AND P0, PT, R3, RZ, PT ;  /* 0x000000ff0300720c */ /* 0x000fe20003f06270 */
[----:B------:R-:W-:Y:S02]  /*0c30*/  IMAD.MOV R0, RZ, RZ, -R0 ;  /* 0x000000ffff007224 */ /* 0x000fe400078e0a00 */
[----:B------:R-:W-:Y:S01]  /*0c40*/  IMAD.HI.U32 R3, R2, R7, RZ ;  /* 0x0000000702037227 */ /* 0x000fe200078e00ff */
[----:B------:R-:W-:-:S03]  /*0c50*/  ISETP.GT.U32.AND P1, PT, R11, R8, PT ;  /* 0x000000080b00720c */ /* 0x000fc60003f24070 */
[----:B------:R-:W-:Y:S02]  /*0c60*/  IMAD R0, R24, R0, R5 ;  /* 0x0000000018007224 */ /* 0x000fe400078e0205 */
[----:B------:R-:W-:Y:S02]  /*0c70*/  VIADD R4, R28, 0x34 ;  /* 0x000000341c047836 */ /* 0x000fe40000000000 */
[----:B------:R-:W-:Y:S01]  /*0c80*/  IMAD.MOV R3, RZ, RZ, -R3 ;  /* 0x000000ffff037224 */ /* 0x000fe200078e0a03 */
[----:B------:R-:W-:Y:S01]  /*0c90*/  ISETP.GT.U32.AND P3, PT, R24, R0, PT ;  /* 0x000000001800720c */ /* 0x000fe20003f64070 */
[----:B------:R-:W-:Y:S01]  /*0ca0*/  IMAD R129, R141, 0x15, RZ ;  /* 0x000000158d817824 */ /* 0x000fe200078e02ff */
[----:B------:R-:W-:Y:S01]  /*0cb0*/  ISETP.GE.AND P4, PT, R4, RZ, PT ;  /* 0x000000ff0400720c */ /* 0x000fe20003f86270 */
[----:B------:R-:W-:Y:S01]  /*0cc0*/  IMAD R3, R24, R3, R7 ;  /* 0x0000000318037224 */ /* 0x000fe200078e0207 */
[----:B------:R-:W-:Y:S01]  /*0cd0*/  IABS R9, R4 ;  /* 0x0000000400097213 */ /* 0x000fe20000000000 */
[----:B------:R-:W-:Y:S01]  /*0ce0*/  @!P1 IMAD.IADD R8, R8, 0x1, -R11 ;  /* 0x0000000108089824 */ /* 0x000fe200078e0a0b */
[----:B------:R-:W-:Y:S01]  /*0cf0*/  IABS R4, R14 ;  /* 0x0000000e00047213 */ /* 0x000fe20000000000 */
[----:B------:R-:W-:Y:S01]  /*0d00*/  IMAD.HI.U32 R7, R2, R13, RZ ;  /* 0x0000000d02077227 */ /* 0x000fe200078e00ff */
[----:B------:R-:W-:-:S02]  /*0d10*/  ISETP.GE.AND P1, PT, R100, RZ, PT ;  /* 0x000000ff6400720c */ /* 0x000fc40003f26270 */
[----:B------:R-:W-:Y:S01]  /*0d20*/  ISETP.GT.U32.AND P2, PT, R24, R3, PT ;  /* 0x000000031800720c */ /* 0x000fe20003f44070 */
[----:B------:R-:W-:Y:S02]  /*0d30*/  IMAD.MOV.U32 R11, RZ, RZ, R4 ;  /* 0x000000ffff0b7224 */ /* 0x000fe400078e0004 */
[----:B------:R-:W-:-:S04]  /*0d40*/  IMAD.HI.U32 R4, R2, R9, RZ ;  /* 0x0000000902047227 */ /* 0x000fc800078e00ff */
[----:B------:R-:W-:-:S04]  /*0d50*/  IMAD.HI.U32 R5, R2, R11, RZ ;  /* 0x0000000b02057227 */ /* 0x000fc800078e00ff */
[----:B------:R-:W-:Y:S02]  /*0d60*/  @!P3 IMAD.IADD R0, R0, 0x1, -R24 ;  /* 0x000000010000b824 */ /* 0x000fe400078e0a18 */
[----:B------:R-:W-:Y:S02]  /*0d70*/  IMAD.MOV R4, RZ, RZ, -R4 ;  /* 0x000000ffff047224 */ /* 0x000fe400078e0a04 */
[----:B------:R-:W-:Y:S01]  /*0d80*/  IMAD.MOV R10, RZ, RZ, -R5 ;  /* 0x000000ffff0a7224 */ /* 0x000fe200078e0a05 */
[C---:B------:R-:W-:Y:S01]  /*0d90*/  ISETP.GT.U32.AND P3, PT, R24.reuse, R0, PT ;  /* 0x000000001800720c */ /* 0x040fe20003f64070 */
[----:B------:R-:W-:Y:S02]  /*0da0*/  IMAD R5, R24, R4, R9 ;  /* 0x0000000418057224 */ /* 0x000fe400078e0209 */
[----:B------:R-:W-:Y:S02]  /*0db0*/  IMAD.MOV.U32 R20, RZ, RZ, R8 ;  /* 0x000000ffff147224 */ /* 0x000fe400078e0008 */
[----:B------:R-:W-:-:S02]  /*0dc0*/  IMAD.MOV R12, RZ, RZ, -R7 ;  /* 0x000000ffff0c7224 */ /* 0x000fc400078e0a07 */
[C---:B------:R-:W-:Y:S02]  /*0dd0*/  IMAD R7, R24.reuse, R10, R11 ;  /* 0x0000000a18077224 */ /* 0x040fe400078e020b */
[----:B------:R-:W-:Y:S01]  /*0de0*/  @!P1 IMAD.MOV R20, RZ, RZ, -R20 ;  /* 0x000000ffff149224 */ /* 0x000fe200078e0a14 */
[C---:B------:R-:W-:Y:S01]  /*0df0*/  ISETP.GT.U32.AND P1, PT, R24.reuse, R5, PT ;  /* 0x000000051800720c */ /* 0x040fe20003f24070 */
[--C-:B------:R-:W-:Y:S01]  /*0e00*/  @!P2 IMAD.IADD R3, R3, 0x1, -R24.reuse ;  /* 0x000000010303a824 */ /* 0x100fe200078e0a18 */
[----:B------:R-:W-:Y:S01]  /*0e10*/  @!P5 LOP3.LUT R20, RZ, R22, RZ, 0x33, !PT ;  /* 0x00000016ff14d212 */ /* 0x000fe200078e33ff */
[C---:B------:R-:W-:Y:S01]  /*0e20*/  IMAD R8, R24.reuse, R12, R13 ;  /* 0x0000000c18087224 */ /* 0x040fe200078e020d */
[----:B------:R-:W-:Y:S01]  /*0e30*/  ISETP.GT.U32.AND P5, PT, R24, R7, PT ;  /* 0x000000071800720c */ /* 0x000fe20003fa4070 */
[----:B------:R-:W-:Y:S01]  /*0e40*/  VIADD R4, R28, 0x28 ;  /* 0x000000281c047836 */ /* 0x000fe20000000000 */
[----:B------:R-:W-:Y:S01]  /*0e50*/  ISETP.GT.U32.AND P2, PT, R24, R3, PT ;  /* 0x000000031800720c */ /* 0x000fe20003f44070 */
[----:B------:R-:W-:Y:S01]  /*0e60*/  @!P3 IMAD.IADD R0, R0, 0x1, -R24 ;  /* 0x000000010000b824 */ /* 0x000fe200078e0a18 */
[----:B------:R-:W-:Y:S01]  /*0e70*/  ISETP.GE.AND P3, PT, R14, RZ, PT ;  /* 0x000000ff0e00720c */ /* 0x000fe20003f66270 */
[----:B------:R-:W-:Y:S01]  /*0e80*/  VIADD R10, R28, 0x24 ;  /* 0x000000241c0a7836 */ /* 0x000fe20000000000 */
[----:B------:R-:W-:Y:S01]  /*0e90*/  IABS R11, R4 ;  /* 0x00000004000b7213 */ /* 0x000fe20000000000 */
[----:B------:R-:W-:Y:S01]  /*0ea0*/  @!P6 IMAD.MOV R0, RZ, RZ, -R0 ;  /* 0x000000ffff00e224 */ /* 0x000fe200078e0a00 */
[----:B------:R-:W-:Y:S01]  /*0eb0*/  ISETP.GT.U32.AND P6, PT, R24, R8, PT ;  /* 0x000000081800720c */ /* 0x000fe20003fc4070 */
[----:B------:R-:W-:Y:S01]  /*0ec0*/  @!P1 IMAD.IADD R5, R5, 0x1, -R24 ;  /* 0x0000000105059824 */ /* 0x000fe200078e0a18 */
[----:B------:R-:W-:Y:S01]  /*0ed0*/  ISETP.GE.AND P1, PT, R4, RZ, PT ;  /* 0x000000ff0400720c */ /* 0x000fe20003f26270 */
[----:B------:R-:W-:Y:S01]  /*0ee0*/  IMAD.HI.U32 R9, R2, R11, RZ ;  /* 0x0000000b02097227 */ /* 0x000fe200078e00ff */
[----:B------:R-:W-:-:S03]  /*0ef0*/  IABS R13, R10 ;  /* 0x0000000a000d7213 */ /* 0x000fc60000000000 */
[--C-:B------:R-:W-:Y:S01]  /*0f00*/  @!P5 IMAD.IADD R7, R7, 0x1, -R24.reuse ;  /* 0x000000010707d824 */ /* 0x100fe200078e0a18 */
[----:B------:R-:W-:Y:S01]  /*0f10*/  ISETP.GT.U32.AND P5, PT, R24, R5, PT ;  /* 0x000000051800720c */ /* 0x000fe20003fa4070 */
[----:B------:R-:W-:Y:S01]  /*0f20*/  @!P2 IMAD.IADD R3, R3, 0x1, -R24 ;  /* 0x000000010303a824 */ /* 0x000fe200078e0a18 */
[----:B------:R-:W-:Y:S01]  /*0f30*/  ISETP.GE.AND P2, PT, R15, RZ, PT ;  /* 0x000000ff0f00720c */ /* 0x000fe20003f46270 */
[----:B------:R-:W-:Y:S01]  /*0f40*/  IMAD.HI.U32 R12, R2, R17, RZ ;  /* 0x00000011020c7227 */ /* 0x000fe200078e00ff */
[----:B------:R-:W-:-:S03]  /*0f50*/  IABS R15, R30 ;  /* 0x0000001e000f7213 */ /* 0x000fc60000000000 */
[----:B------:R-:W-:Y:S02]  /*0f60*/  IMAD.MOV.U32 R4, RZ, RZ, R3 ;  /* 0x000000ffff047224 */ /* 0x000fe400078e0003 */
[----:B------:R-:W-:Y:S02]  /*0f70*/  IMAD.MOV R3, RZ, RZ, -R9 ;  /* 0x000000ffff037224 */ /* 0x000fe400078e0a09 */
[----:B------:R-:W-:Y:S01]  /*0f80*/  @!P6 IMAD.IADD R8, R8, 0x1, -R24 ;  /* 0x000000010808e824 */ /* 0x000fe200078e0a18 */
[C---:B------:R-:W-:Y:S01]  /*0f90*/  ISETP.GT.U32.AND P6, PT, R24.reuse, R7, PT ;  /* 0x000000071800720c */ /* 0x040fe20003fc4070 */
[----:B------:R-:W-:Y:S02]  /*0fa0*/  IMAD R3, R24, R3, R11 ;  /* 0x0000000318037224 */ /* 0x000fe400078e020b */
[----:B------:R-:W-:-:S04]  /*0fb0*/  IMAD.HI.U32 R9, R2, R13, RZ ;  /* 0x0000000d02097227 */ /* 0x000fc800078e00ff */
[----:B------:R-:W-:Y:S01]  /*0fc0*/  @!P5 IMAD.IADD R5, R5, 0x1, -R24 ;  /* 0x000000010505d824 */ /* 0x000fe200078e0a18 */
[C---:B------:R-:W-:Y:S01]  /*0fd0*/  ISETP.GT.U32.AND P5, PT, R24.reuse, R3, PT ;  /* 0x000000031800720c */ /* 0x040fe20003fa4070 */
[----:B------:R-:W-:Y:S02]  /*0fe0*/  IMAD.MOV R9, RZ, RZ, -R9 ;  /* 0x000000ffff097224 */ /* 0x000fe400078e0a09 */
[----:B------:R-:W-:Y:S01]  /*0ff0*/  @!P0 IMAD.MOV R4, RZ, RZ, -R4 ;  /* 0x000000ffff048224 */ /* 0x000fe200078e0a04 */
[C---:B------:R-:W-:Y:S01]  /*1000*/  ISETP.GT.U32.AND P0, PT, R24.reuse, R8, PT ;  /* 0x000000081800720c */ /* 0x040fe20003f04070 */
[----:B------:R-:W-:Y:S01]  /*1010*/  IMAD R9, R24, R9, R13 ;  /* 0x0000000918097224 */ /* 0x000fe200078e020d */
[----:B------:R-:W-:Y:S01]  /*1020*/  IABS R13, R29 ;  /* 0x0000001d000d7213 */ /* 0x000fe20000000000 */
[----:B------:R-:W-:Y:S02]  /*1030*/  @!P6 IMAD.IADD R7, R7, 0x1, -R24 ;  /* 0x000000010707e824 */ /* 0x000fe400078e0a18 */
[----:B------:R-:W-:Y:S01]  /*1040*/  IMAD.HI.U32 R11, R2, R15, RZ ;  /* 0x0000000f020b7227 */ /* 0x000fe200078e00ff */
[----:B------:R-:W-:-:S03]  /*1050*/  ISETP.GT.U32.AND P6, PT, R24, R9, PT ;  /* 0x000000091800720c */ /* 0x000fc60003fc4070 */
[--C-:B------:R-:W-:Y:S02]  /*1060*/  @!P5 IMAD.IADD R3, R3, 0x1, -R24.reuse ;  /* 0x000000010303d824 */ /* 0x100fe400078e0a18 */
[----:B------:R-:W-:Y:S02]  /*1070*/  IMAD.MOV R14, RZ, RZ, -R11 ;  /* 0x000000ffff0e7224 */ /* 0x000fe400078e0a0b */
[----:B------:R-:W-:Y:S01]  /*1080*/  @!P0 IMAD.IADD R8, R8, 0x1, -R24 ;  /* 0x0000000108088824 */ /* 0x000fe200078e0a18 */
[----:B------:R-:W-:Y:S01]  /*1090*/  ISETP.GE.AND P0, PT, R10, RZ, PT ;  /* 0x000000ff0a00720c */ /* 0x000fe20003f06270 */
[----:B------:R-:W-:Y:S01]  /*10a0*/  IMAD.HI.U32 R10, R2, R13, RZ ;  /* 0x0000000d020a7227 */ /* 0x000fe200078e00ff */
[----:B------:R-:W-:-:S03]  /*10b0*/  ISETP.GT.U32.AND P5, PT, R24, R3, PT ;  /* 0x000000031800720c */ /* 0x000fc60003fa4070 */
[----:B------:R-:W-:Y:S02]  /*10c0*/  @!P6 IMAD.IADD R9, R9, 0x1, -R24 ;  /* 0x000000010909e824 */ /* 0x000fe400078e0a18 */
[----:B------:R-:W-:Y:S02]  /*10d0*/  IMAD.MOV R10, RZ, RZ, -R10 ;  /* 0x000000ffff0a7224 */ /* 0x000fe400078e0a0a */
[----:B------:R-:W-:Y:S01]  /*10e0*/  IMAD.MOV R16, RZ, RZ, -R12 ;  /* 0x000000ffff107224 */ /* 0x000fe200078e0a0c */
[C---:B------:R-:W-:Y:S01]  /*10f0*/  ISETP.GT.U32.AND P6, PT, R24.reuse, R9, PT ;  /* 0x000000091800720c */ /* 0x040fe20003fc4070 */
[C---:B------:R-:W-:Y:S02]  /*1100*/  IMAD R11, R24.reuse, R10, R13 ;  /* 0x0000000a180b7224 */ /* 0x040fe400078e020d */
[C---:B------:R-:W-:Y:S01]  /*1110*/  IMAD R12, R24.reuse, R14, R15 ;  /* 0x0000000e180c7224 */ /* 0x040fe200078e020f */
[----:B------:R-:W-:Y:S01]  /*1120*/  IABS R15, R33 ;  /* 0x00000021000f7213 */ /* 0x000fe20000000000 */
[----:B------:R-:W-:Y:S01]  /*1130*/  @!P5 IMAD.IADD R3, R3, 0x1, -R24 ;  /* 0x000000010303d824 */ /* 0x000fe200078e0a18 */
[----:B------:R-:W-:Y:S01]  /*1140*/  ISETP.GT.U32.AND P5, PT, R24, R11, PT ;  /* 0x0000000b1800720c */ /* 0x000fe20003fa4070 */
[----:B------:R-:W-:-:S04]  /*1150*/  IMAD.HI.U32 R10, R2, R19, RZ ;  /* 0x00000013020a7227 */ /* 0x000fc800078e00ff */
[C---:B------:R-:W-:Y:S02]  /*1160*/  IMAD R13, R24.reuse, R16, R17 ;  /* 0x00000010180d7224 */ /* 0x040fe400078e0211 */
[----:B------:R-:W-:Y:S01]  /*1170*/  @!P6 IMAD.IADD R9, R9, 0x1, -R24 ;  /* 0x000000010909e824 */ /* 0x000fe200078e0a18 */
[----:B------:R-:W-:Y:S01]  /*1180*/  ISETP.GT.U32.AND P6, PT, R24, R12, PT ;  /* 0x0000000c1800720c */ /* 0x000fe20003fc4070 */
[----:B------:R-:W-:Y:S02]  /*1190*/  IMAD.MOV R10, RZ, RZ, -R10 ;  /* 0x000000ffff0a7224 */ /* 0x000fe400078e0a0a */
[----:B------:R-:W-:-:S04]  /*11a0*/  IMAD.HI.U32 R16, R2, R21, RZ ;  /* 0x0000001502107227 */ /* 0x000fc800078e00ff */
[----:B------:R-:W-:Y:S01]  /*11b0*/  @!P5 IMAD.IADD R11, R11, 0x1, -R24 ;  /* 0x000000010b0bd824 */ /* 0x000fe200078e0a18 */
[C---:B------:R-:W-:Y:S01]  /*11c0*/  ISETP.GT.U32.AND P5, PT, R24.reuse, R13, PT ;  /* 0x0000000d1800720c */ /* 0x040fe20003fa4070 */
[----:B------:R-:W-:Y:S01]  /*11d0*/  IMAD R14, R24, R10, R19 ;  /* 0x0000000a180e7224 */ /* 0x000fe200078e0213 */
[----:B------:R-:W-:Y:S01]  /*11e0*/  IABS R19, R34 ;  /* 0x0000002200137213 */ /* 0x000fe20000000000 */
[----:B------:R-:W-:-:S04]  /*11f0*/  IMAD.HI.U32 R10, R2, R15, RZ ;  /* 0x0000000f020a7227 */ /* 0x000fc800078e00ff */
[----:B------:R-:W-:Y:S02]  /*1200*/  IMAD.MOV R10, RZ, RZ, -R10 ;  /* 0x000000ffff0a7224 */ /* 0x000fe400078e0a0a */
[--C-:B------:R-:W-:Y:S01]  /*1210*/  @!P6 IMAD.IADD R12, R12, 0x1, -R24.reuse ;  /* 0x000000010c0ce824 */ /* 0x100fe200078e0a18 */
[C---:B------:R-:W-:Y:S01]  /*1220*/  ISETP.GT.U32.AND P6, PT, R24.reuse, R14, PT ;  /* 0x0000000e1800720c */ /* 0x040fe20003fc4070 */
[----:B------:R-:W-:Y:S02]  /*1230*/  IMAD R15, R24, R10, R15 ;  /* 0x0000000a180f7224 */ /* 0x000fe400078e020f */
[----:B------:R-:W-:Y:S02]  /*1240*/  @!P5 IMAD.IADD R13, R13, 0x1, -R24 ;  /* 0x000000010d0dd824 */ /* 0x000fe400078e0a18 */
[----:B------:R-:W-:Y:S01]  /*1250*/  IMAD.HI.U32 R10, R2, R19, RZ ;  /* 0x00000013020a7227 */ /* 0x000fe200078e00ff */
[----:B------:R-:W-:-:S03]  /*1260*/  ISETP.GT.U32.AND P5, PT, R24, R15, PT ;  /* 0x0000000f1800720c */ /* 0x000fc60003fa4070 */
[----:B------:R-:W-:Y:S02]  /*1270*/  IMAD.MOV R18, RZ, RZ, -R10 ;  /* 0x000000ffff127224 */ /* 0x000fe400078e0a0a */
[----:B------:R-:W-:-:S04]  /*1280*/  IMAD.HI.U32 R17, R2, R25, RZ ;  /* 0x0000001902117227 */ /* 0x000fc800078e00ff */
[----:B------:R-:W-:-:S04]  /*1290*/  IMAD.HI.U32 R10, R2, R27, RZ ;  /* 0x0000001b020a7227 */ /* 0x000fc800078e00ff */
[----:B------:R-:W-:Y:S01]  /*12a0*/  @!P6 IMAD.IADD R14, R14, 0x1, -R24 ;  /* 0x000000010e0ee824 */ /* 0x000fe200078e0a18 */
[----:B------:R-:W-:Y:S01]  /*12b0*/  ISETP.GE.AND P6, PT, R29, RZ, PT ;  /* 0x000000ff1d00720c */ /* 0x000fe20003fc6270 */
[----:B------:R-:W-:Y:S02]  /*12c0*/  IMAD.MOV.U32 R2, RZ, RZ, R5 ;  /* 0x000000ffff027224 */ /* 0x000fe400078e0005 */
[----:B------:R-:W-:Y:S02]  /*12d0*/  IMAD.MOV R22, RZ, RZ, -R16 ;  /* 0x000000ffff167224 */ /* 0x000fe400078e0a10 */
[C---:B------:R-:W-:Y:S02]  /*12e0*/  IMAD R16, R24.reuse, R18, R19 ;  /* 0x0000001218107224 */ /* 0x040fe400078e0213 */
[----:B------:R-:W-:Y:S02]  /*12f0*/  IMAD.MOV R19, RZ, RZ, -R10 ;  /* 0x000000ffff137224 */ /* 0x000fe400078e0a0a */
[----:B------:R-:W-:Y:S01]  /*1300*/  @!P5 IMAD.IADD R15, R15, 0x1, -R24 ;  /* 0x000000010f0fd824 */ /* 0x000fe200078e0a18 */
[C---:B------:R-:W-:Y:S01]  /*1310*/  ISETP.GT.U32.AND P5, PT, R24.reuse, R14, PT ;  /* 0x0000000e1800720c */ /* 0x040fe20003fa4070 */
[----:B------:R-:W-:Y:S01]  /*1320*/  @!P4 IMAD.MOV R2, RZ, RZ, -R2 ;  /* 0x000000ffff02c224 */ /* 0x000fe200078e0a02 */
[C---:B------:R-:W-:Y:S01]  /*1330*/  ISETP.GT.U32.AND P4, PT, R24.reuse, R11, PT ;  /* 0x0000000b1800720c */ /* 0x040fe20003f84070 */
[----:B------:R-:W-:Y:S01]  /*1340*/  @!P3 IMAD.MOV R7, RZ, RZ, -R7 ;  /* 0x000000ffff07b224 */ /* 0x000fe200078e0a07 */
[C---:B------:R-:W-:Y:S01]  /*1350*/  ISETP.GT.U32.AND P3, PT, R24.reuse, R12, PT ;  /* 0x0000000c1800720c */ /* 0x040fe20003f64070 */
[----:B------:R-:W-:Y:S01]  /*1360*/  IMAD.MOV.U32 R10, RZ, RZ, R3 ;  /* 0x000000ffff0a7224 */ /* 0x000fe200078e0003 */
[----:B------:R-:W-:Y:S01]  /*1370*/  SHF.R.S32.HI R3, RZ, 0x1f, R6 ;  /* 0x0000001fff037819 */ /* 0x000fe20000011406 */
[----:B------:R-:W-:Y:S01]  /*1380*/  @!P0 IMAD.MOV R9, RZ, RZ, -R9 ;  /* 0x000000ffff098224 */ /* 0x000fe200078e0a09 */
[C---:B------:R-:W-:Y:S01]  /*1390*/  ISETP.GT.U32.AND P0, PT, R24.reuse, R16, PT ;  /* 0x000000101800720c */ /* 0x040fe20003f04070 */
[----:B------:R-:W-:Y:S01]  /*13a0*/  @!P1 IMAD.MOV R10, RZ, RZ, -R10 ;  /* 0x000000ffff0a9224 */ /* 0x000fe200078e0a0a */
[C---:B------:R-:W-:Y:S01]  /*13b0*/  ISETP.GT.U32.AND P1, PT, R24.reuse, R15, PT ;  /* 0x0000000f1800720c */ /* 0x040fe20003f24070 */
[----:B------:R-:W-:Y:S01]  /*13c0*/  IMAD.MOV R26, RZ, RZ, -R17 ;  /* 0x000000ffff1a7224 */ /* 0x000fe200078e0a11 */
[----:B------:R-:W-:Y:S01]  /*13d0*/  LEA.HI R3, R3, R6, RZ, 0x5 ;  /* 0x0000000603037211 */ /* 0x000fe200078f28ff */
[C---:B------:R-:W-:Y:S01]  /*13e0*/  IMAD R17, R24.reuse, R22, R21 ;  /* 0x0000001618117224 */ /* 0x040fe200078e0215 */
[----:B------:R-:W-:Y:S01]  /*13f0*/  SHF.R.S32.HI R6, RZ, 0x6, R137 ;  /* 0x00000006ff067819 */ /* 0x000fe20000011489 */
[C---:B------:R-:W-:Y:S01]  /*1400*/  IMAD R18, R24.reuse, R26, R25 ;  /* 0x0000001a18127224 */ /* 0x040fe200078e0219 */
[----:B------:R-:W0:Y:S01]  /*1410*/  LDC R21, c[0x0][0x240] ;  /* 0x00009000ff157b82 */ /* 0x000e220000000800 */
[----:B------:R-:W-:Y:S01]  /*1420*/  IMAD R19, R24, R19, R27 ;  /* 0x0000001318137224 */ /* 0x000fe200078e021b */
[----:B------:R-:W-:Y:S01]  /*1430*/  SGXT R6, R6, 0x1 ;  /* 0x000000010606781a */ /* 0x000fe20000000200 */
[----:B------:R-:W-:Y:S01]  /*1440*/  @!P2 IMAD.MOV R8, RZ, RZ, -R8 ;  /* 0x000000ffff08a224 */ /* 0x000fe200078e0a08 */
[C---:B------:R-:W-:Y:S01]  /*1450*/  ISETP.GT.U32.AND P2, PT, R24.reuse, R13, PT ;  /* 0x0000000d1800720c */ /* 0x040fe20003f44070 */
[--C-:B------:R-:W-:Y:S01]  /*1460*/  @!P4 IMAD.IADD R11, R11, 0x1, -R24.reuse ;  /* 0x000000010b0bc824 */ /* 0x100fe200078e0a18 */
[----:B------:R-:W-:Y:S01]  /*1470*/  ISETP.GT.U32.AND P4, PT, R24, R17, PT ;  /* 0x000000111800720c */ /* 0x000fe20003f84070 */
[--C-:B------:R-:W-:Y:S01]  /*1480*/  @!P3 IMAD.IADD R12, R12, 0x1, -R24.reuse ;  /* 0x000000010c0cb824 */ /* 0x100fe200078e0a18 */
[----:B------:R-:W-:Y:S01]  /*1490*/  ISETP.GT.U32.AND P3, PT, R24, R18, PT ;  /* 0x000000121800720c */ /* 0x000fe20003f64070 */
[--C-:B------:R-:W-:Y:S01]  /*14a0*/  @!P5 IMAD.IADD R14, R14, 0x1, -R24.reuse ;  /* 0x000000010e0ed824 */ /* 0x100fe200078e0a18 */
[----:B------:R-:W-:Y:S01]  /*14b0*/  ISETP.GT.U32.AND P5, PT, R24, R19, PT ;  /* 0x000000131800720c */ /* 0x000fe20003fa4070 */
[--C-:B------:R-:W-:Y:S01]  /*14c0*/  @!P1 IMAD.IADD R15, R15, 0x1, -R24.reuse ;  /* 0x000000010f0f9824 */ /* 0x100fe200078e0a18 */
[----:B------:R-:W-:Y:S01]  /*14d0*/  ISETP.GE.AND P1, PT, R30, RZ, PT ;  /* 0x000000ff1e00720c */ /* 0x000fe20003f26270 */
[--C-:B------:R-:W-:Y:S01]  /*14e0*/  @!P0 IMAD.IADD R16, R16, 0x1, -R24.reuse ;  /* 0x0000000110108824 */ /* 0x100fe200078e0a18 */
[----:B------:R-:W-:Y:S01]  /*14f0*/  ISETP.GE.AND P0, PT, R31, RZ, PT ;  /* 0x000000ff1f00720c */ /* 0x000fe20003f06270 */
[----:B------:R-:W-:Y:S01]  /*1500*/  @!P6 IMAD.MOV R11, RZ, RZ, -R11 ;  /* 0x000000ffff0be224 */ /* 0x000fe200078e0a0b */
[----:B------:R-:W-:Y:S01]  /*1510*/  CS2R R30, SRZ ;  /* 0x00000000001e7805 */ /* 0x000fe2000001ff00 */
[--C-:B------:R-:W-:Y:S01]  /*1520*/  @!P2 IMAD.IADD R13, R13, 0x1, -R24.reuse ;  /* 0x000000010d0da824 */ /* 0x100fe200078e0a18 */
[----:B------:R-:W-:Y:S01]  /*1530*/  ISETP.GE.AND P2, PT, R28, RZ, PT ;  /* 0x000000ff1c00720c */ /* 0x000fe20003f46270 */
[--C-:B------:R-:W-:Y:S01]  /*1540*/  @!P4 IMAD.IADD R17, R17, 0x1, -R24.reuse ;  /* 0x000000011111c824 */ /* 0x100fe200078e0a18 */
[----:B------:R-:W-:Y:S01]  /*1550*/  ISETP.GT.U32.AND P4, PT, R24, R16, PT ;  /* 0x000000101800720c */ /* 0x000fe20003f84070 */
[--C-:B------:R-:W-:Y:S01]  /*1560*/  @!P3 IMAD.IADD R18, R18, 0x1, -R24.reuse ;  /* 0x000000011212b824 */ /* 0x100fe200078e0a18 */
[----:B------:R-:W-:Y:S01]  /*1570*/  ISETP.GE.AND P3, PT, R32, RZ, PT ;  /* 0x000000ff2000720c */ /* 0x000fe20003f66270 */
[----:B------:R-:W-:Y:S01]  /*1580*/  @!P5 IMAD.IADD R19, R19, 0x1, -R24 ;  /* 0x000000011313d824 */ /* 0x000fe200078e0a18 */
[C---:B------:R-:W-:Y:S01]  /*1590*/  ISETP.GT.U32.AND P6, PT, R24.reuse, R17, PT ;  /* 0x000000111800720c */ /* 0x040fe20003fc4070 */
[----:B------:R-:W-:Y:S01]  /*15a0*/  @!P1 IMAD.MOV R12, RZ, RZ, -R12 ;  /* 0x000000ffff0c9224 */ /* 0x000fe200078e0a0c */
[C---:B------:R-:W-:Y:S01]  /*15b0*/  ISETP.GT.U32.AND P1, PT, R24.reuse, R18, PT ;  /* 0x000000121800720c */ /* 0x040fe20003f24070 */
[----:B------:R-:W-:Y:S01]  /*15c0*/  @!P0 IMAD.MOV R13, RZ, RZ, -R13 ;  /* 0x000000ffff0d8224 */ /* 0x000fe200078e0a0d */
[----:B------:R-:W-:Y:S01]  /*15d0*/  ISETP.GT.U32.AND P0, PT, R24, R19, PT ;  /* 0x000000131800720c */ /* 0x000fe20003f04070 */
[----:B------:R-:W-:Y:S01]  /*15e0*/  IMAD.SHL.U32 R5, R137, 0x2, RZ ;  /* 0x0000000289057824 */ /* 0x000fe200078e00ff */
[----:B------:R-:W-:Y:S01]  /*15f0*/  ISETP.GE.AND P5, PT, R33, RZ, PT ;  /* 0x000000ff2100720c */ /* 0x000fe20003fa6270 */
[----:B------:R-:W-:Y:S01]  /*1600*/  IMAD R105, R141, 0x14, RZ ;  /* 0x000000148d697824 */ /* 0x000fe200078e02ff */
[----:B------:R-:W-:Y:S01]  /*1610*/  LOP3.LUT R137, R137, 0x1f, RZ, 0xc0, !PT ;  /* 0x0000001f89897812 */ /* 0x000fe200078ec0ff */
[----:B------:R-:W-:Y:S01]  /*1620*/  @!P4 IMAD.IADD R16, R16, 0x1, -R24 ;  /* 0x000000011010c824 */ /* 0x000fe200078e0a18 */
[----:B------:R-:W-:Y:S01]  /*1630*/  LOP3.LUT R5, R5, 0x7e, RZ, 0xc0, !PT ;  /* 0x0000007e05057812 */ /* 0x000fe200078ec0ff */
[----:B------:R-:W-:Y:S01]  /*1640*/  @!P3 IMAD.MOV R14, RZ, RZ, -R14 ;  /* 0x000000ffff0eb224 */ /* 0x000fe200078e0a0e */
[----:B------:R-:W-:Y:S01]  /*1650*/  ISETP.GE.AND P4, PT, R34, RZ, PT ;  /* 0x000000ff2200720c */ /* 0x000fe20003f86270 */
[----:B------:R-:W-:Y:S01]  /*1660*/  @!P6 IMAD.IADD R17, R17, 0x1, -R24 ;  /* 0x000000011111e824 */ /* 0x000fe200078e0a18 */
[----:B------:R-:W-:Y:S01]  /*1670*/  LOP3.LUT R103, R5, 0x90, R6, 0x78, !PT ;  /* 0x0000009005677812 */ /* 0x000fe200078e7806 */
[--C-:B------:R-:W-:Y:S01]  /*1680*/  @!P1 IMAD.IADD R18, R18, 0x1, -R24.reuse ;  /* 0x0000000112129824 */ /* 0x100fe200078e0a18 */
[----:B------:R-:W-:Y:S01]  /*1690*/  ISETP.GE.AND P6, PT, R35, RZ, PT ;  /* 0x000000ff2300720c */ /* 0x000fe20003fc6270 */
[----:B------:R-:W-:Y:S01]  /*16a0*/  @!P0 IMAD.IADD R19, R19, 0x1, -R24 ;  /* 0x0000000113138824 */ /* 0x000fe200078e0a18 */
[----:B------:R-:W-:Y:S01]  /*16b0*/  ISETP.NE.AND P0, PT, R23, RZ, PT ;  /* 0x000000ff1700720c */ /* 0x000fe20003f05270 */
[----:B------:R-:W1:Y:S01]  /*16c0*/  LDC.64 R24, c[0x0][0x218] ;  /* 0x00008600ff187b82 */ /* 0x000e620000000a00 */
[----:B------:R-:W-:Y:S01]  /*16d0*/  IMAD R102, R102, 0x40, R5 ;  /* 0x0000004066667824 */ /* 0x000fe200078e0205 */
[----:B------:R-:W-:Y:S01]  /*16e0*/  LOP3.LUT R5, RZ, R23, RZ, 0x33, !PT ;  /* 0x00000017ff057212 */ /* 0x000fe200078e33ff */
[----:B------:R-:W-:Y:S01]  /*16f0*/  @!P2 IMAD.MOV R19, RZ, RZ, -R19 ;  /* 0x000000ffff13a224 */ /* 0x000fe200078e0a13 */
[----:B------:R-:W-:Y:S01]  /*1700*/  ISETP.GE.AND P1, PT, R36, RZ, PT ;  /* 0x000000ff2400720c */ /* 0x000fe20003f26270 */
[----:B------:R-:W-:Y:S01]  /*1710*/  @!P5 IMAD.MOV R15, RZ, RZ, -R15 ;  /* 0x000000ffff0fd224 */ /* 0x000fe200078e0a0f */
[C---:B------:R-:W-:Y:S01]  /*1720*/  SEL R0, R5.reuse, R0, !P0 ;  /* 0x0000000005007207 */ /* 0x040fe20004000000 */
[----:B------:R-:W-:Y:S01]  /*1730*/  @!P4 IMAD.MOV R16, RZ, RZ, -R16 ;  /* 0x000000ffff10c224 */ /* 0x000fe200078e0a10 */
[C---:B------:R-:W-:Y:S01]  /*1740*/  SEL R4, R5.reuse, R4, !P0 ;  /* 0x0000000405047207 */ /* 0x040fe20004000000 */
[----:B------:R-:W-:Y:S01]  /*1750*/  IMAD R6, R20, UR4, RZ ;  /* 0x0000000414067c24 */ /* 0x000fe2000f8e02ff */
[C---:B------:R-:W-:Y:S01]  /*1760*/  SEL R2, R5.reuse, R2, !P0 ;  /* 0x0000000205027207 */ /* 0x040fe20004000000 */
[----:B0-----:R-:W-:Y:S01]  /*1770*/  IMAD R0, R0, R21, RZ ;  /* 0x0000001500007224 */ /* 0x001fe200078e02ff */
[C---:B------:R-:W-:Y:S01]  /*1780*/  SEL R7, R5.reuse, R7, !P0 ;  /* 0x0000000705077207 */ /* 0x040fe20004000000 */
[----:B------:R-:W-:Y:S01]  /*1790*/  @!P6 IMAD.MOV R17, RZ, RZ, -R17 ;  /* 0x000000ffff11e224 */ /* 0x000fe200078e0a11 */
[C---:B------:R-:W-:Y:S01]  /*17a0*/  SEL R10, R5.reuse, R10, !P0 ;  /* 0x0000000a050a7207 */ /* 0x040fe20004000000 */
[----:B------:R-:W-:Y:S01]  /*17b0*/  IMAD R4, R4, R21, RZ ;  /* 0x0000001504047224 */ /* 0x000fe200078e02ff */
[C---:B------:R-:W-:Y:S01]  /*17c0*/  SEL R9, R5.reuse, R9, !P0 ;  /* 0x0000000905097207 */ /* 0x040fe20004000000 */
[----:B------:R-:W-:Y:S01]  /*17d0*/  @!P1 IMAD.MOV R18, RZ, RZ, -R18 ;  /* 0x000000ffff129224 */ /* 0x000fe200078e0a12 */
[C---:B------:R-:W-:Y:S01]  /*17e0*/  SEL R8, R5.reuse, R8, !P0 ;  /* 0x0000000805087207 */ /* 0x040fe20004000000 */
[----:B------:R-:W-:Y:S01]  /*17f0*/  IMAD R2, R2, R21, RZ ;  /* 0x0000001502027224 */ /* 0x000fe200078e02ff */
[----:B------:R-:W-:Y:S01]  /*1800*/  SEL R11, R5, R11, !P0 ;  /* 0x0000000b050b7207 */ /* 0x000fe20004000000 */
[-C--:B------:R-:W-:Y:S01]  /*1810*/  IMAD R7, R7, R21.reuse, RZ ;  /* 0x0000001507077224 */ /* 0x080fe200078e02ff */
[----:B------:R-:W-:Y:S01]  /*1820*/  SEL R12, R5, R12, !P0 ;  /* 0x0000000c050c7207 */ /* 0x000fe20004000000 */
[-C--:B------:R-:W-:Y:S01]  /*1830*/  IMAD R10, R10, R21.reuse, RZ ;  /* 0x000000150a0a7224 */ /* 0x080fe200078e02ff */
[----:B-1----:R-:W-:Y:S01]  /*1840*/  LEA R208, P2, R0, R24, 0x1 ;  /* 0x0000001800d07211 */ /* 0x002fe200078408ff */
[----:B------:R-:W-:Y:S01]  /*1850*/  IMAD R9, R9, R21, RZ ;  /* 0x0000001509097224 */ /* 0x000fe200078e02ff */
[----:B------:R-:W-:Y:S01]  /*1860*/  SEL R13, R5, R13, !P0 ;  /* 0x0000000d050d7207 */ /* 0x000fe20004000000 */
[----:B------:R-:W-:Y:S01]  /*1870*/  IMAD R205, R8, R21, RZ ;  /* 0x0000001508cd7224 */ /* 0x000fe200078e02ff */
[----:B------:R-:W-:Y:S01]  /*1880*/  LEA.HI.X.SX32 R209, R0, R25, 0x1, P2 ;  /* 0x0000001900d17211 */ /* 0x000fe200010f0eff */
[-C--:B------:R-:W-:Y:S01]  /*1890*/  IMAD R11, R11, R21.reuse, RZ ;  /* 0x000000150b0b7224 */ /* 0x080fe200078e02ff */
[----:B------:R-:W0:Y:S01]  /*18a0*/  LDC R0, c[0x0][0x23c] ;  /* 0x00008f00ff007b82 */ /* 0x000e220000000800 */
[C---:B------:R-:W-:Y:S01]  /*18b0*/  SEL R14, R5.reuse, R14, !P0 ;  /* 0x0000000e050e7207 */ /* 0x040fe20004000000 */
[----:B------:R-:W-:Y:S01]  /*18c0*/  IMAD R12, R12, R21, RZ ;  /* 0x000000150c0c7224 */ /* 0x000fe200078e02ff */
[----:B------:R-:W-:Y:S01]  /*18d0*/  SEL R15, R5, R15, !P0 ;  /* 0x0000000f050f7207 */ /* 0x000fe20004000000 */
[----:B------:R-:W-:Y:S01]  /*18e0*/  IMAD R13, R13, R21, RZ ;  /* 0x000000150d0d7224 */ /* 0x000fe200078e02ff */
[C---:B------:R-:W-:Y:S01]  /*18f0*/  SEL R16, R5.reuse, R16, !P0 ;  /* 0x0000001005107207 */ /* 0x040fe20004000000 */
[----:B------:R-:W-:Y:S01]  /*1900*/  ULDC.64 UR4, c[0x0][0x210] ;  /* 0x0000840000047ab9 */ /* 0x000fe20000000a00 */
[----:B------:R-:W-:Y:S01]  /*1910*/  SEL R17, R5, R17, !P0 ;  /* 0x0000001105117207 */ /* 0x000fe20004000000 */
[-C--:B------:R-:W-:Y:S01]  /*1920*/  IMAD R15, R15, R21.reuse, RZ ;  /* 0x000000150f0f7224 */ /* 0x080fe200078e02ff */
[C---:B------:R-:W-:Y:S01]  /*1930*/  SEL R18, R5.reuse, R18, !P0 ;  /* 0x0000001205127207 */ /* 0x040fe20004000000 */
[----:B------:R-:W-:Y:S01]  /*1940*/  IMAD R23, R16, R21, RZ ;  /* 0x0000001510177224 */ /* 0x000fe200078e02ff */
[----:B------:R-:W-:Y:S01]  /*1950*/  SEL R5, R5, R19, !P0 ;  /* 0x0000001305057207 */ /* 0x000fe20004000000 */
[-C--:B------:R-:W-:Y:S01]  /*1960*/  IMAD R19, R14, R21.reuse, RZ ;  /* 0x000000150e137224 */ /* 0x080fe200078e02ff */
[-C--:B------:R-:W-:Y:S01]  /*1970*/  LEA R94, P3, R4, R24.reuse, 0x1 ;  /* 0x00000018045e7211 */ /* 0x080fe200078608ff */
[-C--:B------:R-:W-:Y:S01]  /*1980*/  IMAD R89, R17, R21.reuse, RZ ;  /* 0x0000001511597224 */ /* 0x080fe200078e02ff */
[-C--:B------:R-:W-:Y:S01]  /*1990*/  LEA R210, P4, R2, R24.reuse, 0x1 ;  /* 0x0000001802d27211 */ /* 0x080fe200078808ff */
[-C--:B------:R-:W-:Y:S01]  /*19a0*/  IMAD R26, R18, R21.reuse, RZ ;  /* 0x00000015121a7224 */ /* 0x080fe200078e02ff */
[-C--:B------:R-:W-:Y:S01]  /*19b0*/  LEA R92, P5, R7, R24.reuse, 0x1 ;  /* 0x00000018075c7211 */ /* 0x080fe200078a08ff */
[----:B------:R-:W-:Y:S01]  /*19c0*/  IMAD R5, R5, R21, RZ ;  /* 0x0000001505057224 */ /* 0x000fe200078e02ff */
[----:B------:R-:W-:Y:S01]  /*19d0*/  LEA R8, P0, R6, UR4, 0x1 ;  /* 0x0000000406087c11 */ /* 0x000fe2000f8008ff */
[----:B------:R-:W-:Y:S01]  /*19e0*/  UIADD3 UR4, UR12, 0x2000, URZ ;  /* 0x000020000c047890 */ /* 0x000fe2000fffe03f */
[-C--:B------:R-:W-:Y:S01]  /*19f0*/  LEA R90, P1, R10, R24.reuse, 0x1 ;  /* 0x000000180a5a7211 */ /* 0x080fe200078208ff */
[----:B------:R-:W-:Y:S01]  /*1a00*/  IMAD R133, R141, 0x13, RZ ;  /* 0x000000138d857824 */ /* 0x000fe200078e02ff */
[-C--:B------:R-:W-:Y:S01]  /*1a10*/  LEA R212, P2, R9, R24.reuse, 0x1 ;  /* 0x0000001809d47211 */ /* 0x080fe200078408ff */
[----:B------:R-:W-:Y:S01]  /*1a20*/  USHF.R.U32.HI UR4, URZ, 0x4, UR4 ;  /* 0x000000043f047899 */ /* 0x000fe20008011604 */
[-C--:B------:R-:W-:Y:S01]  /*1a30*/  LEA.HI.X.SX32 R95, R4, R25.reuse, 0x1, P3 ;  /* 0x00000019045f7211 */ /* 0x080fe200018f0eff */
[----:B------:R-:W-:Y:S01]  /*1a40*/  IMAD R173, R141, 0x12, RZ ;  /* 0x000000128dad7824 */ /* 0x000fe200078e02ff */
[-C--:B------:R-:W-:Y:S01]  /*1a50*/  LEA.HI.X.SX32 R211, R2, R25.reuse, 0x1, P4 ;  /* 0x0000001902d37211 */ /* 0x080fe200020f0eff */
[----:B------:R-:W-:Y:S01]  /*1a60*/  USGXT.U32 UR4, UR4, 0xe ;  /* 0x0000000e0404789a */ /* 0x000fe20008000000 */
[-C--:B------:R-:W-:Y:S01]  /*1a70*/  LEA.HI.X.SX32 R93, R7, R25.reuse, 0x1, P5 ;  /* 0x00000019075d7211 */ /* 0x080fe200028f0eff */
[----:B------:R-:W-:Y:S01]  /*1a80*/  IMAD R171, R141, 0x11, RZ ;  /* 0x000000118dab7824 */ /* 0x000fe200078e02ff */
[-C--:B------:R-:W-:Y:S01]  /*1a90*/  LEA R204, P6, R205, R24.reuse, 0x1 ;  /* 0x00000018cdcc7211 */ /* 0x080fe200078c08ff */
[----:B------:R-:W-:Y:S01]  /*1aa0*/  IMAD.SHL.U32 R169, R141, 0x10, RZ ;  /* 0x000000108da97824 */ /* 0x000fe200078e00ff */
[-C--:B------:R-:W-:Y:S01]  /*1ab0*/  LEA R98, P3, R11, R24.reuse, 0x1 ;  /* 0x000000180b627211 */ /* 0x080fe200078608ff */
[C---:B------:R-:W-:Y:S01]  /*1ac0*/  IMAD R167, R141.reuse, 0xf, RZ ;  /* 0x0000000f8da77824 */ /* 0x040fe200078e02ff */
[-C--:B------:R-:W-:Y:S01]  /*1ad0*/  LEA R206, P4, R12, R24.reuse, 0x1 ;  /* 0x000000180cce7211 */ /* 0x080fe200078808ff */
[----:B------:R-:W-:Y:S01]  /*1ae0*/  IMAD R165, R141, 0xe, RZ ;  /* 0x0000000e8da57824 */ /* 0x000fe200078e02ff */
[-C--:B------:R-:W-:Y:S01]  /*1af0*/  LEA R96, P5, R13, R24.reuse, 0x1 ;  /* 0x000000180d607211 */ /* 0x080fe200078a08ff */
[C---:B------:R-:W-:Y:S01]  /*1b00*/  IMAD R163, R141.reuse, 0xd, RZ ;  /* 0x0000000d8da37824 */ /* 0x040fe200078e02ff */
[-C--:B------:R-:W-:Y:S01]  /*1b10*/  LEA.HI.X.SX32 R91, R10, R25.reuse, 0x1, P1 ;  /* 0x000000190a5b7211 */ /* 0x080fe200008f0eff */
[----:B------:R-:W-:Y:S01]  /*1b20*/  IMAD R161, R141, 0xc, RZ ;  /* 0x0000000c8da17824 */ /* 0x000fe200078e02ff */
[-C--:B------:R-:W-:Y:S01]  /*1b30*/  LEA.HI.X.SX32 R213, R9, R25.reuse, 0x1, P2 ;  /* 0x0000001909d57211 */ /* 0x080fe200010f0eff */
[----:B------:R-:W-:Y:S01]  /*1b40*/  IMAD R159, R141, 0xb, RZ ;  /* 0x0000000b8d9f7824 */ /* 0x000fe200078e02ff */
[-C--:B------:R-:W-:Y:S01]  /*1b50*/  LEA.HI.X.SX32 R205, R205, R25.reuse, 0x1, P6 ;  /* 0x00000019cdcd7211 */ /* 0x080fe200030f0eff */
[----:B------:R-:W-:Y:S01]  /*1b60*/  IMAD R157, R141, 0xa, RZ ;  /* 0x0000000a8d9d7824 */ /* 0x000fe200078e02ff */
[-C--:B------:R-:W-:Y:S01]  /*1b70*/  LEA R16, P1, R15, R24.reuse, 0x1 ;  /* 0x000000180f107211 */ /* 0x080fe200078208ff */
[----:B------:R-:W-:Y:S01]  /*1b80*/  IMAD R155, R141, 0x9, RZ ;  /* 0x000000098d9b7824 */ /* 0x000fe200078e02ff */
[-C--:B------:R-:W-:Y:S01]  /*1b90*/  LEA R20, P2, R23, R24.reuse, 0x1 ;  /* 0x0000001817147211 */ /* 0x080fe200078408ff */
[----:B------:R-:W-:Y:S01]  /*1ba0*/  IMAD.SHL.U32 R153, R141, 0x8, RZ ;  /* 0x000000088d997824 */ /* 0x000fe200078e00ff */
[-C--:B------:R-:W-:Y:S01]  /*1bb0*/  LEA.HI.X.SX32 R99, R11, R25.reuse, 0x1, P3 ;  /* 0x000000190b637211 */ /* 0x080fe200018f0eff */
[C---:B------:R-:W-:Y:S01]  /*1bc0*/  IMAD R151, R141.reuse, 0x7, RZ ;  /* 0x000000078d977824 */ /* 0x040fe200078e02ff */
[-C--:B------:R-:W-:Y:S01]  /*1bd0*/  LEA.HI.X.SX32 R207, R12, R25.reuse, 0x1, P4 ;  /* 0x000000190ccf7211 */ /* 0x080fe200020f0eff */
[----:B------:R-:W-:Y:S01]  /*1be0*/  IMAD R149, R141, 0x6, RZ ;  /* 0x000000068d957824 */ /* 0x000fe200078e02ff */
[----:B------:R-:W-:Y:S01]  /*1bf0*/  LEA.HI.X.SX32 R97, R13, R25, 0x1, P5 ;  /* 0x000000190d617211 */ /* 0x000fe200028f0eff */
[----:B------:R-:W-:Y:S01]  /*1c00*/  IMAD R147, R141, 0x5, RZ ;  /* 0x000000058d937824 */ /* 0x000fe200078e02ff */
[-C--:B------:R-:W-:Y:S01]  /*1c10*/  LEA R18, P6, R19, R24.reuse, 0x1 ;  /* 0x0000001813127211 */ /* 0x080fe200078c08ff */
[----:B------:R-:W-:Y:S01]  /*1c20*/  IMAD.SHL.U32 R145, R141, 0x4, RZ ;  /* 0x000000048d917824 */ /* 0x000fe200078e00ff */
[-C--:B------:R-:W-:Y:S01]  /*1c30*/  LEA R88, P3, R89, R24.reuse, 0x1 ;  /* 0x0000001859587211 */ /* 0x080fe200078608ff */
[----:B------:R-:W-:Y:S01]  /*1c40*/  IMAD R143, R141, 0x3, RZ ;  /* 0x000000038d8f7824 */ /* 0x000fe200078e02ff */
[----:B------:R-:W-:-:S02]  /*1c50*/  LEA R22, P4, R26, R24, 0x1 ;  /* 0x000000181a167211 */ /* 0x000fc400078808ff */
[----:B------:R-:W-:Y:S02]  /*1c60*/  CS2R R28, SRZ ;  /* 0x00000000001c7805 */ /* 0x000fe4000001ff00 */
[----:B------:R-:W-:Y:S02]  /*1c70*/  LEA R14, P5, R5, R24, 0x1 ;  /* 0x00000018050e7211 */ /* 0x000fe400078a08ff */
[----:B------:R-:W-:Y:S02]  /*1c80*/  CS2R R32, SRZ ;  /* 0x0000000000207805 */ /* 0x000fe4000001ff00 */
[----:B------:R-:W-:Y:S01]  /*1c90*/  LEA.HI.X.SX32 R9, R6, UR5, 0x1, P0 ;  /* 0x0000000506097c11 */ /* 0x000fe200080f0eff */
[----:B------:R-:W-:Y:S01]  /*1ca0*/  UMOV UR5, URZ ;  /* 0x0000003f00057c82 */ /* 0x000fe20008000000 */
[-C--:B------:R-:W-:Y:S01]  /*1cb0*/  LEA.HI.X.SX32 R17, R15, R25.reuse, 0x1, P1 ;  /* 0x000000190f117211 */ /* 0x080fe200008f0eff */
[----:B------:R-:W-:Y:S01]  /*1cc0*/  UIADD3.X UR9, UR5, 0x40000040, URZ, UP0, !UPT ;  /* 0x4000004005097890 */ /* 0x000fe200087fe43f */
[----:B------:R-:W-:-:S02]  /*1cd0*/  LEA.HI.X.SX32 R21, R23, R25, 0x1, P2 ;  /* 0x0000001917157211 */ /* 0x000fc400010f0eff */
[----:B------:R-:W-:Y:S02]  /*1ce0*/  CS2R R34, SRZ ;  /* 0x0000000000227805 */ /* 0x000fe4000001ff00 */
[-C--:B------:R-:W-:Y:S02]  /*1cf0*/  LEA.HI.X.SX32 R19, R19, R25.reuse, 0x1, P6 ;  /* 0x0000001913137211 */ /* 0x080fe400030f0eff */
[----:B------:R-:W-:Y:S02]  /*1d00*/  CS2R R36, SRZ ;  /* 0x0000000000247805 */ /* 0x000fe4000001ff00 */
[-C--:B------:R-:W-:Y:S01]  /*1d10*/  LEA.HI.X.SX32 R89, R89, R25.reuse, 0x1, P3 ;  /* 0x0000001959597211 */ /* 0x080fe200018f0eff */
[----:B0-----:R-:W-:Y:S01]  /*1d20*/  IMAD.SHL.U32 R135, R0, 0x20, RZ ;  /* 0x0000002000877824 */ /* 0x001fe200078e00ff */
[----:B------:R-:W-:Y:S02]  /*1d30*/  LEA.HI.X.SX32 R23, R26, R25, 0x1, P4 ;  /* 0x000000191a177211 */ /* 0x000fe400020f0eff */
[----:B------:R-:W-:-:S02]  /*1d40*/  CS2R R26, SRZ ;  /* 0x00000000001a7805 */ /* 0x000fc4000001ff00 */
[----:B------:R-:W-:Y:S02]  /*1d50*/  LEA.HI.X.SX32 R15, R5, R25, 0x1, P5 ;  /* 0x00000019050f7211 */ /* 0x000fe400028f0eff */
[----:B------:R-:W-:Y:S01]  /*1d60*/  CS2R R24, SRZ ;  /* 0x0000000000187805 */ /* 0x000fe2000001ff00 */
[----:B------:R-:W-:Y:S01]  /*1d70*/  IMAD R107, R137, R0, RZ ;  /* 0x00000000896b7224 */ /* 0x000fe200078e02ff */
[----:B------:R-:W-:Y:S01]  /*1d80*/  SHF.R.S32.HI R104, RZ, 0x5, R3 ;  /* 0x00000005ff687819 */ /* 0x000fe20000011403 */
[----:B------:R-:W-:Y:S01]  /*1d90*/  IMAD.SHL.U32 R141, R141, 0x2, RZ ;  /* 0x000000028d8d7824 */ /* 0x000fe200078e00ff */
[C---:B------:R-:W-:Y:S01]  /*1da0*/  LOP3.LUT R139, R102.reuse, 0x10, RZ, 0x3c, !PT ;  /* 0x00000010668b7812 */ /* 0x040fe200078e3cff */
[----:B------:R-:W-:Y:S01]  /*1db0*/  IMAD.U32 R106, RZ, RZ, UR6 ;  /* 0x00000006ff6a7e24 */ /* 0x000fe2000f8e00ff */
[C---:B------:R-:W-:Y:S01]  /*1dc0*/  LOP3.LUT R120, R102.reuse, 0x20, RZ, 0x3c, !PT ;  /* 0x0000002066787812 */ /* 0x040fe200078e3cff */
[----:B------:R-:W-:Y:S01]  /*1dd0*/  UIADD3.64 UR10, UR4, -UR10, URZ ;  /* 0x8000000a040a7297 */ /* 0x000fe2000fffe03f */
[C---:B------:R-:W-:Y:S01]  /*1de0*/  LOP3.LUT R118, R102.reuse, 0x30, RZ, 0x3c, !PT ;  /* 0x0000003066767812 */ /* 0x040fe200078e3cff */
[----:B------:R-:W-:Y:S01]  /*1df0*/  UIADD3.64 UR16, UR8, 0x80, URZ ;  /* 0x0000008008107897 */ /* 0x000fe2000fffe03f */
[C---:B------:R-:W-:Y:S01]  /*1e00*/  LOP3.LUT R116, R102.reuse, 0x40, RZ, 0x3c, !PT ;  /* 0x0000004066747812 */ /* 0x040fe200078e3cff */
[----:B------:R-:W-:Y:S01]  /*1e10*/  UIADD3.64 UR20, UR8, 0x100, URZ ;  /* 0x0000010008147897 */ /* 0x000fe2000fffe03f */
[C---:B------:R-:W-:Y:S01]  /*1e20*/  LOP3.LUT R114, R102.reuse, 0x50, RZ, 0x3c, !PT ;  /* 0x0000005066727812 */ /* 0x040fe200078e3cff */
[----:B------:R-:W-:Y:S01]  /*1e30*/  UMOV UR6, UR4 ;  /* 0x0000000400067c82 */ /* 0x000fe20008000000 */
[----:B------:R-:W-:-:S02]  /*1e40*/  LOP3.LUT R112, R102, 0x60, RZ, 0x3c, !PT ;  /* 0x0000006066707812 */ /* 0x000fc400078e3cff */
[----:B------:R-:W-:Y:S02]  /*1e50*/  LOP3.LUT R110, R102, 0x70, RZ, 0x3c, !PT ;  /* 0x00000070666e7812 */ /* 0x000fe400078e3cff */
[----:B------:R-:W-:-:S07]  /*1e60*/  LOP3.LUT R108, R103, 0x20, RZ, 0x3c, !PT ;  /* 0x00000020676c7812 */ /* 0x000fce00078e3cff */
.L_x_1:
[C---:B------:R-:W-:Y:S01]  /*1e70*/  ISETP.GT.AND P0, PT, R106.reuse, 0x2, PT ;  /* 0x000000026a00780c */ /* 0x040fe20003f04270 */
[----:B------:R-:W-:Y:S01]  /*1e80*/  IMAD.WIDE R4, R141, 0x2, R8 ;  /* 0x000000028d047825 */ /* 0x000fe200078e0208 */
[----:B------:R-:W-:Y:S01]  /*1e90*/  PRMT R179, RZ, 0x7610, R179 ;  /* 0x00007610ffb37816 */ /* 0x000fe200000000b3 */
[----:B------:R-:W0:Y:S01]  /*1ea0*/  LDC R239, c[0x0][0x238] ;  /* 0x00008e00ffef7b82 */ /* 0x000e220000000800 */
[C---:B------:R-:W-:Y:S01]  /*1eb0*/  ISETP.GT.AND P1, PT, R106.reuse, 0x3, PT ;  /* 0x000000036a00780c */ /* 0x040fe20003f24270 */
[----:B------:R-:W-:Y:S01]  /*1ec0*/  IMAD.WIDE R2, R143, 0x2, R8 ;  /* 0x000000028f027825 */ /* 0x000fe200078e0208 */
[C---:B------:R-:W-:Y:S02]  /*1ed0*/  ISETP.GT.AND P2, PT, R106.reuse, 0x6, PT ;  /* 0x000000066a00780c */ /* 0x040fe40003f44270 */
[C---:B------:R-:W-:Y:S02]  /*1ee0*/  ISETP.GT.AND P3, PT, R106.reuse, 0x7, PT ;  /* 0x000000076a00780c */ /* 0x040fe40003f64270 */
[----:B------:R-:W-:-:S02]  /*1ef0*/  ISETP.GT.AND P4, PT, R106, 0x8, PT ;  /* 0x000000086a00780c */ /* 0x000fc40003f84270 */
[----:B------:R-:W-:Y:S01]  /*1f00*/  PRMT R191, RZ, 0x7610, R191 ;  /* 0x00007610ffbf7816 */ /* 0x000fe200000000bf */
[----:B------:R1:W2:Y:S01]  /*1f10*/  @P0 LDG.E.U16 R179, desc[UR14][R4.64] ;  /* 0x0000000e04b30981 */ /* 0x0002a2000c1e1500 */
[C---:B------:R-:W-:Y:S01]  /*1f20*/  ISETP.GT.AND P0, PT, R106.reuse, 0x4, PT ;  /* 0x000000046a00780c */ /* 0x040fe20003f04270 */
[----:B------:R-:W-:Y:S01]  /*1f30*/  IMAD.WIDE R12, R145, 0x2, R8 ;  /* 0x00000002910c7825 */ /* 0x000fe200078e0208 */
[----:B------:R-:W-:Y:S02]  /*1f40*/  PRMT R187, RZ, 0x7610, R187 ;  /* 0x00007610ffbb7816 */ /* 0x000fe400000000bb */
[----:B------:R3:W4:Y:S01]  /*1f50*/  @P1 LDG.E.U16 R191, desc[UR14][R2.64] ;  /* 0x0000000e02bf1981 */ /* 0x000722000c1e1500 */
[----:B------:R-:W-:Y:S01]  /*1f60*/  PRMT R189, RZ, 0x7610, R189 ;  /* 0x00007610ffbd7816 */ /* 0x000fe200000000bd */
[----:B------:R-:W-:Y:S01]  /*1f70*/  IMAD.WIDE R6, R149, 0x2, R8 ;  /* 0x0000000295067825 */ /* 0x000fe200078e0208 */
[----:B------:R-:W-:Y:S02]  /*1f80*/  PRMT R185, RZ, 0x7610, R185 ;  /* 0x00007610ffb97816 */ /* 0x000fe400000000b9 */
[----:B------:R-:W-:Y:S01]  /*1f90*/  PRMT R175, RZ, 0x7610, R175 ;  /* 0x00007610ffaf7816 */ /* 0x000fe200000000af */
[----:B-1----:R-:W-:Y:S01]  /*1fa0*/  IMAD.WIDE R4, R151, 0x2, R8 ;  /* 0x0000000297047825 */ /* 0x002fe200078e0208 */
[C---:B------:R-:W-:Y:S01]  /*1fb0*/  ISETP.GT.AND P1, PT, R106.reuse, 0x5, PT ;  /* 0x000000056a00780c */ /* 0x040fe20003f24270 */
[----:B------:R1:W5:Y:S01]  /*1fc0*/  @P2 LDG.E.U16 R189, desc[UR14][R6.64] ;  /* 0x0000000e06bd2981 */ /* 0x000362000c1e1500 */
[----:B------:R-:W-:Y:S01]  /*1fd0*/  PRMT R195, RZ, 0x7610, R195 ;  /* 0x00007610ffc37816 */ /* 0x000fe200000000c3 */
[--C-:B---3--:R-:W-:Y:S01]  /*1fe0*/  IMAD.WIDE R2, R153, 0x2, R8.reuse ;  /* 0x0000000299027825 */ /* 0x108fe200078e0208 */
[C---:B------:R-:W-:Y:S01]  /*1ff0*/  ISETP.GT.AND P2, PT, R106.reuse, 0xb, PT ;  /* 0x0000000b6a00780c */ /* 0x040fe20003f44270 */
[----:B------:R3:W5:Y:S01]  /*2000*/  @P0 LDG.E.U16 R187, desc[UR14][R12.64] ;  /* 0x0000000e0cbb0981 */ /* 0x000762000c1e1500 */
[----:B------:R-:W-:Y:S01]  /*2010*/  ISETP.GT.AND P0, PT, R106, 0x9, PT ;  /* 0x000000096a00780c */ /* 0x000fe20003f04270 */
[----:B------:R-:W-:-:S02]  /*2020*/  IMAD.WIDE R10, R147, 0x2, R8 ;  /* 0x00000002930a7825 */ /* 0x000fc400078e0208 */
[----:B------:R-:W5:Y:S01]  /*2030*/  @P3 LDG.E.U16 R185, desc[UR14][R4.64] ;  /* 0x0000000e04b93981 */ /* 0x000f62000c1e1500 */
[----:B------:R-:W-:-:S03]  /*2040*/  ISETP.GT.AND P3, PT, R106, 0xc, PT ;  /* 0x0000000c6a00780c */ /* 0x000fc60003f64270 */
[----:B------:R0:W2:Y:S01]  /*2050*/  @P4 LDG.E.U16 R175, desc[UR14][R2.64] ;  /* 0x0000000e02af4981 */ /* 0x0000a2000c1e1500 */
[C---:B------:R-:W-:Y:S01]  /*2060*/  ISETP.GT.AND P4, PT, R106.reuse, 0xd, PT ;  /* 0x0000000d6a00780c */ /* 0x040fe20003f84270 */
[----:B-1----:R-:W-:Y:S01]  /*2070*/  IMAD.WIDE R6, R159, 0x2, R8 ;  /* 0x000000029f067825 */ /* 0x002fe200078e0208 */
[----:B------:R-:W-:Y:S01]  /*2080*/  PRMT R0, RZ, 0x7610, R0 ;  /* 0x00007610ff007816 */ /* 0x000fe20000000000 */
[----:B------:R1:W5:Y:S01]  /*2090*/  @P1 LDG.E.U16 R195, desc[UR14][R10.64] ;  /* 0x0000000e0ac31981 */ /* 0x000362000c1e1500 */
[----:B------:R-:W-:Y:S01]  /*20a0*/  PRMT R183, RZ, 0x7610, R183 ;  /* 0x00007610ffb77816 */ /* 0x000fe200000000b7 */
[----:B---3--:R-:W-:Y:S01]  /*20b0*/  IMAD.WIDE R12, R163, 0x2, R8 ;  /* 0x00000002a30c7825 */ /* 0x008fe200078e0208 */
[----:B------:R-:W-:Y:S02]  /*20c0*/  PRMT R177, RZ, 0x7610, R177 ;  /* 0x00007610ffb17816 */ /* 0x000fe400000000b1 */
[----:B------:R-:W-:Y:S01]  /*20d0*/  PRMT R193, RZ, 0x7610, R193 ;  /* 0x00007610ffc17816 */ /* 0x000fe200000000c1 */
[--C-:B0-----:R-:W-:Y:S01]  /*20e0*/  IMAD.WIDE R2, R155, 0x2, R8.reuse ;  /* 0x000000029b027825 */ /* 0x101fe200078e0208 */
[C---:B------:R-:W-:Y:S01]  /*20f0*/  ISETP.GT.AND P1, PT, R106.reuse, 0xa, PT ;  /* 0x0000000a6a00780c */ /* 0x040fe20003f24270 */
[----:B------:R-:W3:Y:S02]  /*2100*/  @P2 LDG.E.U16 R183, desc[UR14][R6.64] ;  /* 0x0000000e06b72981 */ /* 0x000ee4000c1e1500 */
[----:B-1----:R-:W-:Y:S01]  /*2110*/  IMAD.WIDE R10, R161, 0x2, R8 ;  /* 0x00000002a10a7825 */ /* 0x002fe200078e0208 */
[C---:B------:R-:W-:Y:S01]  /*2120*/  ISETP.GT.AND P2, PT, R106.reuse, 0x10, PT ;  /* 0x000000106a00780c */ /* 0x040fe20003f44270 */
[----:B------:R0:W4:Y:S01]  /*2130*/  @P0 LDG.E.U16 R0, desc[UR14][R2.64] ;  /* 0x0000000e02000981 */ /* 0x000122000c1e1500 */
[----:B------:R-:W-:-:S03]  /*2140*/  ISETP.GT.AND P0, PT, R106, 0xe, PT ;  /* 0x0000000e6a00780c */ /* 0x000fc60003f04270 */
[----:B------:R1:W5:Y:S01]  /*2150*/  @P3 LDG.E.U16 R177, desc[UR14][R10.64] ;  /* 0x0000000e0ab13981 */ /* 0x000362000c1e1500 */
[----:B------:R-:W-:-:S03]  /*2160*/  ISETP.GT.AND P3, PT, R106, 0x11, PT ;  /* 0x000000116a00780c */ /* 0x000fc60003f64270 */
[----:B------:R1:W5:Y:S01]  /*2170*/  @P4 LDG.E.U16 R193, desc[UR14][R12.64] ;  /* 0x0000000e0cc14981 */ /* 0x000362000c1e1500 */
[C---:B------:R-:W-:Y:S01]  /*2180*/  ISETP.GT.AND P4, PT, R106.reuse, 0x12, PT ;  /* 0x000000126a00780c */ /* 0x040fe20003f84270 */
[----:B------:R-:W-:Y:S01]  /*2190*/  IMAD.WIDE R4, R157, 0x2, R8 ;  /* 0x000000029d047825 */ /* 0x000fe200078e0208 */
[----:B------:R-:W-:Y:S02]  /*21a0*/  PRMT R181, RZ, 0x7610, R181 ;  /* 0x00007610ffb57816 */ /* 0x000fe400000000b5 */
[----:B------:R-:W-:Y:S01]  /*21b0*/  PRMT R199, RZ, 0x7610, R199 ;  /* 0x00007610ffc77816 */ /* 0x000fe200000000c7 */
[----:B0-----:R-:W-:Y:S01]  /*21c0*/  IMAD.WIDE R2, R165, 0x2, R8 ;  /* 0x00000002a5027825 */ /* 0x001fe200078e0208 */
[----:B------:R-:W-:Y:S02]  /*21d0*/  PRMT R203, RZ, 0x7610, R203 ;  /* 0x00007610ffcb7816 */ /* 0x000fe400000000cb */
[----:B------:R0:W3:Y:S01]  /*21e0*/  @P1 LDG.E.U16 R181, desc[UR14][R4.64] ;  /* 0x0000000e04b51981 */ /* 0x0000e2000c1e1500 */
[----:B------:R-:W-:Y:S01]  /*21f0*/  PRMT R122, RZ, 0x7610, R122 ;  /* 0x00007610ff7a7816 */ /* 0x000fe2000000007a */
[----:B------:R-:W-:Y:S01]  /*2200*/  IMAD.WIDE R6, R169, 0x2, R8 ;  /* 0x00000002a9067825 */ /* 0x000fe200078e0208 */
[----:B------:R-:W-:Y:S01]  /*2210*/  PRMT R201, RZ, 0x7610, R201 ;  /* 0x00007610ffc97816 */ /* 0x000fe200000000c9 */
[----:B------:R0:W5:Y:S01]  /*2220*/  @P0 LDG.E.U16 R199, desc[UR14][R2.64] ;  /* 0x0000000e02c70981 */ /* 0x000162000c1e1500 */
[----:B------:R-:W-:Y:S01]  /*2230*/  ISETP.GT.AND P1, PT, R106, 0xf, PT ;  /* 0x0000000f6a00780c */ /* 0x000fe20003f24270 */
[----:B-1----:R-:W-:-:S04]  /*2240*/  IMAD.WIDE R10, R171, 0x2, R8 ;  /* 0x00000002ab0a7825 */ /* 0x002fc800078e0208 */
[----:B------:R-:W-:Y:S01]  /*2250*/  IMAD.WIDE R12, R173, 0x2, R8 ;  /* 0x00000002ad0c7825 */ /* 0x000fe200078e0208 */
[----:B------:R1:W4:Y:S01]  /*2260*/  @P2 LDG.E.U16 R203, desc[UR14][R6.64] ;  /* 0x0000000e06cb2981 */ /* 0x000322000c1e1500 */
[C---:B------:R-:W-:Y:S02]  /*2270*/  ISETP.GT.AND P0, PT, R106.reuse, 0x13, PT ;  /* 0x000000136a00780c */ /* 0x040fe40003f04270 */
[C---:B------:R-:W-:Y:S01]  /*2280*/  ISETP.GT.AND P2, PT, R106.reuse, 0x15, PT ;  /* 0x000000156a00780c */ /* 0x040fe20003f44270 */
[----:B------:R1:W3:Y:S01]  /*2290*/  @P3 LDG.E.U16 R122, desc[UR14][R10.64] ;  /* 0x0000000e0a7a3981 */ /* 0x0002e2000c1e1500 */
[----:B------:R-:W-:-:S03]  /*22a0*/  ISETP.GT.AND P3, PT, R106, 0x16, PT ;  /* 0x000000166a00780c */ /* 0x000fc60003f64270 */
[----:B------:R1:W5:Y:S01]  /*22b0*/  @P4 LDG.E.U16 R201, desc[UR14][R12.64] ;  /* 0x0000000e0cc94981 */ /* 0x000362000c1e1500 */
[C---:B------:R-:W-:Y:S01]  /*22c0*/  ISETP.GT.AND P4, PT, R106.reuse, 0x17, PT ;  /* 0x000000176a00780c */ /* 0x040fe20003f84270 */
[----:B0-----:R-:W-:Y:S01]  /*22d0*/  IMAD.WIDE R4, R167, 0x2, R8 ;  /* 0x00000002a7047825 */ /* 0x001fe200078e0208 */
[----:B------:R-:W-:Y:S02]  /*22e0*/  PRMT R197, RZ, 0x7610, R197 ;  /* 0x00007610ffc57816 */ /* 0x000fe400000000c5 */
[----:B------:R-:W-:Y:S01]  /*22f0*/  PRMT R215, RZ, 0x7610, R215 ;  /* 0x00007610ffd77816 */ /* 0x000fe200000000d7 */
[----:B------:R-:W-:Y:S01]  /*2300*/  IMAD.WIDE R2, R133, 0x2, R8 ;  /* 0x0000000285027825 */ /* 0x000fe200078e0208 */
[----:B------:R-:W-:Y:S02]  /*2310*/  PRMT R219, RZ, 0x7610, R219 ;  /* 0x00007610ffdb7816 */ /* 0x000fe400000000db */
[----:B------:R0:W5:Y:S01]  /*2320*/  @P1 LDG.E.U16 R197, desc[UR14][R4.64] ;  /* 0x0000000e04c51981 */ /* 0x000162000c1e1500 */
[----:B------:R-:W-:Y:S01]  /*2330*/  PRMT R221, RZ, 0x7610, R221 ;  /* 0x00007610ffdd7816 */ /* 0x000fe200000000dd */
[----:B-1----:R-:W-:Y:S01]  /*2340*/  IMAD.WIDE R6, R129, 0x2, R8 ;  /* 0x0000000281067825 */ /* 0x002fe200078e0208 */
[----:B------:R-:W-:Y:S01]  /*2350*/  PRMT R223, RZ, 0x7610, R223 ;  /* 0x00007610ffdf7816 */ /* 0x000fe200000000df */
[----:B------:R1:W5:Y:S01]  /*2360*/  @P0 LDG.E.U16 R215, desc[UR14][R2.64] ;  /* 0x0000000e02d70981 */ /* 0x000362000c1e1500 */
[----:B------:R-:W-:Y:S01]  /*2370*/  ISETP.GT.AND P1, PT, R106, 0x14, PT ;  /* 0x000000146a00780c */ /* 0x000fe20003f24270 */
[----:B------:R-:W-:-:S04]  /*2380*/  IMAD.WIDE R10, R127, 0x2, R8 ;  /* 0x000000027f0a7825 */ /* 0x000fc800078e0208 */
[----:B------:R-:W-:Y:S01]  /*2390*/  IMAD.WIDE R12, R131, 0x2, R8 ;  /* 0x00000002830c7825 */ /* 0x000fe200078e0208 */
[----:B------:R1:W5:Y:S01]  /*23a0*/  @P2 LDG.E.U16 R219, desc[UR14][R6.64] ;  /* 0x0000000e06db2981 */ /* 0x000362000c1e1500 */
[C---:B------:R-:W-:Y:S02]  /*23b0*/  ISETP.GT.AND P0, PT, R106.reuse, 0x18, PT ;  /* 0x000000186a00780c */ /* 0x040fe40003f04270 */
[C---:B------:R-:W-:Y:S01]  /*23c0*/  ISETP.GT.AND P2, PT, R106.reuse, 0x1a, PT ;  /* 0x0000001a6a00780c */ /* 0x040fe20003f44270 */
[----:B------:R1:W5:Y:S01]  /*23d0*/  @P3 LDG.E.U16 R221, desc[UR14][R10.64] ;  /* 0x0000000e0add3981 */ /* 0x000362000c1e1500 */
[----:B------:R-:W-:-:S03]  /*23e0*/  ISETP.GT.AND P3, PT, R106, 0x1b, PT ;  /* 0x0000001b6a00780c */ /* 0x000fc60003f64270 */
[----:B------:R1:W5:Y:S01]  /*23f0*/  @P4 LDG.E.U16 R223, desc[UR14][R12.64] ;  /* 0x0000000e0cdf4981 */ /* 0x000362000c1e1500 */
[C---:B------:R-:W-:Y:S01]  /*2400*/  ISETP.GT.AND P4, PT, R106.reuse, 0x1c, PT ;  /* 0x0000001c6a00780c */ /* 0x040fe20003f84270 */
[----:B0-----:R-:W-:Y:S01]  /*2410*/  IMAD.WIDE R4, R105, 0x2, R8 ;  /* 0x0000000269047825 */ /* 0x001fe200078e0208 */
[----:B------:R-:W-:Y:S02]  /*2420*/  PRMT R217, RZ, 0x7610, R217 ;  /* 0x00007610ffd97816 */ /* 0x000fe400000000d9 */
[----:B------:R-:W-:Y:S01]  /*2430*/  PRMT R225, RZ, 0x7610, R225 ;  /* 0x00007610ffe17816 */ /* 0x000fe200000000e1 */
[----:B-1----:R-:W-:Y:S01]  /*2440*/  IMAD.WIDE R2, R125, 0x2, R8 ;  /* 0x000000027d027825 */ /* 0x002fe200078e0208 */
[----:B------:R-:W-:Y:S02]  /*2450*/  PRMT R227, RZ, 0x7610, R227 ;  /* 0x00007610ffe37816 */ /* 0x000fe400000000e3 */
[----:B------:R0:W5:Y:S01]  /*2460*/  @P1 LDG.E.U16 R217, desc[UR14][R4.64] ;  /* 0x0000000e04d91981 */ /* 0x000162000c1e1500 */
[----:B------:R-:W-:Y:S01]  /*2470*/  PRMT R229, RZ, 0x7610, R229 ;  /* 0x00007610ffe57816 */ /* 0x000fe200000000e5 */
[----:B------:R-:W-:Y:S01]  /*2480*/  IMAD.WIDE R6, R119, 0x2, R8 ;  /* 0x0000000277067825 */ /* 0x000fe200078e0208 */
[----:B------:R-:W-:Y:S01]  /*2490*/  PRMT R231, RZ, 0x7610, R231 ;  /* 0x00007610ffe77816 */ /* 0x000fe200000000e7 */
[----:B------:R-:W3:Y:S01]  /*24a0*/  @P0 LDG.E.U16 R225, desc[UR14][R2.64] ;  /* 0x0000000e02e10981 */ /* 0x000ee2000c1e1500 */
[----:B------:R-:W-:Y:S01]  /*24b0*/  ISETP.GT.AND P1, PT, R106, 0x19, PT ;  /* 0x000000196a00780c */ /* 0x000fe20003f24270 */
[----:B------:R-:W-:-:S04]  /*24c0*/  IMAD.WIDE R10, R123, 0x2, R8 ;  /* 0x000000027b0a7825 */ /* 0x000fc800078e0208 */
[--C-:B------:R-:W-:Y:S01]  /*24d0*/  IMAD.WIDE R12, R117, 0x2, R8.reuse ;  /* 0x00000002750c7825 */ /* 0x100fe200078e0208 */
[----:B------:R-:W5:Y:S01]  /*24e0*/  @P2 LDG.E.U16 R227, desc[UR14][R6.64] ;  /* 0x0000000e06e32981 */ /* 0x000f62000c1e1500 */
[C---:B------:R-:W-:Y:S02]  /*24f0*/  ISETP.GT.AND P2, PT, R106.reuse, 0x1, PT ;  /* 0x000000016a00780c */ /* 0x040fe40003f44270 */
[C---:B------:R-:W-:Y:S01]  /*2500*/  ISETP.GT.AND P5, PT, R106.reuse, 0x1f, PT ;  /* 0x0000001f6a00780c */ /* 0x040fe20003fa4270 */
[----:B------:R1:W5:Y:S01]  /*2510*/  @P3 LDG.E.U16 R229, desc[UR14][R10.64] ;  /* 0x0000000e0ae53981 */ /* 0x000362000c1e1500 */
[C---:B------:R-:W-:Y:S02]  /*2520*/  ISETP.GT.AND P3, PT, R106.reuse, 0x1d, PT ;  /* 0x0000001d6a00780c */ /* 0x040fe40003f64270 */
[C---:B------:R-:W-:Y:S01]  /*2530*/  ISETP.GT.AND P0, PT, R106.reuse, RZ, PT ;  /* 0x000000ff6a00720c */ /* 0x040fe20003f04270 */
[----:B------:R-:W5:Y:S01]  /*2540*/  @P4 LDG.E.U16 R231, desc[UR14][R12.64] ;  /* 0x0000000e0ce74981 */ /* 0x000f62000c1e1500 */
[----:B------:R-:W-:Y:S01]  /*2550*/  ISETP.GT.AND P4, PT, R106, 0x1e, PT ;  /* 0x0000001e6a00780c */ /* 0x000fe20003f84270 */
[----:B0-----:R-:W-:Y:S01]  /*2560*/  IMAD.WIDE R4, R121, 0x2, R8 ;  /* 0x0000000279047825 */ /* 0x001fe200078e0208 */
[----:B------:R-:W-:-:S02]  /*2570*/  PRMT R124, RZ, 0x7610, R124 ;  /* 0x00007610ff7c7816 */ /* 0x000fc4000000007c */
[----:B------:R-:W-:Y:S01]  /*2580*/  PRMT R126, RZ, 0x7610, R126 ;  /* 0x00007610ff7e7816 */ /* 0x000fe2000000007e */
[----:B-1----:R-:W-:Y:S01]  /*2590*/  IMAD.WIDE R10, R239, 0x2, R8 ;  /* 0x00000002ef0a7825 */ /* 0x002fe200078e0208 */
[----:B------:R-:W-:Y:S02]  /*25a0*/  PRMT R237, RZ, 0x7610, R237 ;  /* 0x00007610ffed7816 */ /* 0x000fe400000000ed */
[----:B------:R0:W5:Y:S01]  /*25b0*/  @P1 LDG.E.U16 R124, desc[UR14][R4.64] ;  /* 0x0000000e047c1981 */ /* 0x000162000c1e1500 */
[----:B------:R-:W-:Y:S01]  /*25c0*/  PRMT R235, RZ, 0x7610, R235 ;  /* 0x00007610ffeb7816 */ /* 0x000fe200000000eb */
[----:B------:R-:W-:Y:S01]  /*25d0*/  IMAD.WIDE R2, R113, 0x2, R8 ;  /* 0x0000000271027825 */ /* 0x000fe200078e0208 */
[----:B------:R-:W-:Y:S01]  /*25e0*/  PRMT R233, RZ, 0x7610, R233 ;  /* 0x00007610ffe97816 */ /* 0x000fe200000000e9 */
[----:B------:R-:W5:Y:S01]  /*25f0*/  @P2 LDG.E.U16 R126, desc[UR14][R10.64] ;  /* 0x0000000e0a7e2981 */ /* 0x000f62000c1e1500 */
[----:B------:R-:W-:Y:S01]  /*2600*/  PRMT R239, RZ, 0x7610, R239 ;  /* 0x00007610ffef7816 */ /* 0x000fe200000000ef */
[----:B------:R-:W-:-:S02]  /*2610*/  IMAD.WIDE R6, R115, 0x2, R8 ;  /* 0x0000000273067825 */ /* 0x000fc400078e0208 */
[----:B------:R-:W5:Y:S02]  /*2620*/  @P3 LDG.E.U16 R237, desc[UR14][R2.64] ;  /* 0x0000000e02ed3981 */ /* 0x000f64000c1e1500 */
[----:B0-----:R-:W-:Y:S02]  /*2630*/  IMAD.WIDE R4, R111, 0x2, R8 ;  /* 0x000000026f047825 */ /* 0x001fe400078e0208 */
[----:B------:R-:W5:Y:S04]  /*2640*/  @P5 LDG.E.U16 R233, desc[UR14][R6.64] ;  /* 0x0000000e06e95981 */ /* 0x000f68000c1e1500 */
[----:B------:R0:W5:Y:S04]  /*2650*/  @P4 LDG.E.U16 R235, desc[UR14][R4.64] ;  /* 0x0000000e04eb4981 */ /* 0x000168000c1e1500 */
[----:B------:R-:W5:Y:S01]  /*2660*/  @P0 LDG.E.U16 R239, desc[UR14][R8.64] ;  /* 0x0000000e08ef0981 */ /* 0x000f62000c1e1500 */
[----:B------:R-:W-:Y:S01]  /*2670*/  BAR.SYNC.DEFER_BLOCKING 0x0 ;  /* 0x0000000000007b1d */ /* 0x000fe20000010000 */
[----:B------:R-:W-:Y:S01]  /*2680*/  ISETP.GE.AND P1, PT, R137, R106, PT ;  /* 0x0000006a8900720c */ /* 0x000fe20003f26270 */
[----:B------:R-:W-:-:S02]  /*2690*/  IMAD.MOV.U32 R12, RZ, RZ, R14 ;  /* 0x000000ffff0c7224 */ /* 0x000fc400078e000e */
[----:B------:R-:W-:Y:S01]  /*26a0*/  IMAD.MOV.U32 R13, RZ, RZ, R15 ;  /* 0x000000ffff0d7224 */ /* 0x000fe200078e000f */
[----:B------:R-:W-:Y:S01]  /*26b0*/  PRMT R128, RZ, 0x7610, R128 ;  /* 0x00007610ff807816 */ /* 0x000fe20000000080 */
[----:B------:R-:W-:Y:S01]  /*26c0*/  IMAD.WIDE R14, R107, 0x2, R12 ;  /* 0x000000026b0e7825 */ /* 0x000fe200078e020c */
[----:B------:R-:W-:-:S03]  /*26d0*/  PRMT R241, RZ, 0x7610, R241 ;  /* 0x00007610fff17816 */ /* 0x000fc600000000f1 */
[----:B0-----:R-:W-:Y:S02]  /*26e0*/  IMAD.MOV.U32 R4, RZ, RZ, R18 ;  /* 0x000000ffff047224 */ /* 0x001fe400078e0012 */
[----:B------:R-:W-:Y:S02]  /*26f0*/  IMAD.MOV.U32 R5, RZ, RZ, R19 ;  /* 0x000000ffff057224 */ /* 0x000fe400078e0013 */
[----:B------:R-:W-:Y:S02]  /*2700*/  IMAD.MOV.U32 R2, RZ, RZ, R16 ;  /* 0x000000ffff027224 */ /* 0x000fe400078e0010 */
[----:B------:R-:W-:Y:S02]  /*2710*/  IMAD.MOV.U32 R3, RZ, RZ, R17 ;  /* 0x000000ffff037224 */ /* 0x000fe400078e0011 */
[----:B------:R-:W-:Y:S02]  /*2720*/  IMAD.MOV.U32 R6, RZ, RZ, R20 ;  /* 0x000000ffff067224 */ /* 0x000fe400078e0014 */
[----:B------:R-:W-:Y:S01]  /*2730*/  IMAD.MOV.U32 R7, RZ, RZ, R21 ;  /* 0x000000ffff077224 */ /* 0x000fe200078e0015 */
[----:B------:R0:W5:Y:S01]  /*2740*/  @!P1 LDG.E.U16 R128, desc[UR14][R14.64] ;  /* 0x0000000e0e809981 */ /* 0x000162000c1e1500 */
[----:B------:R-:W-:-:S02]  /*2750*/  IMAD.MOV.U32 R10, RZ, RZ, R88 ;  /* 0x000000ffff0a7224 */ /* 0x000fc400078e0058 */
[----:B------:R-:W-:Y:S01]  /*2760*/  IMAD.MOV.U32 R11, RZ, RZ, R89 ;  /* 0x000000ffff0b7224 */ /* 0x000fe200078e0059 */
[----:B------:R-:W-:Y:S01]  /*2770*/  PRMT R130, RZ, 0x7610, R130 ;  /* 0x00007610ff827816 */ /* 0x000fe20000000082 */
[----:B------:R-:W-:Y:S01]  /*2780*/  IMAD.WIDE R20, R107, 0x2, R6 ;  /* 0x000000026b147825 */ /* 0x000fe200078e0206 */
[----:B------:R-:W-:-:S03]  /*2790*/  PRMT R243, RZ, 0x7610, R243 ;  /* 0x00007610fff37816 */ /* 0x000fc600000000f3 */
[----:B0-----:R-:W-:Y:S02]  /*27a0*/  IMAD.MOV.U32 R14, RZ, RZ, R22 ;  /* 0x000000ffff0e7224 */ /* 0x001fe400078e0016 */
[----:B------:R-:W-:Y:S01]  /*27b0*/  IMAD.MOV.U32 R15, RZ, RZ, R23 ;  /* 0x000000ffff0f7224 */ /* 0x000fe200078e0017 */
[----:B------:R-:W-:Y:S01]  /*27c0*/  PRMT R132, RZ, 0x7610, R132 ;  /* 0x00007610ff847816 */ /* 0x000fe20000000084 */
[C---:B------:R-:W-:Y:S01]  /*27d0*/  IMAD.WIDE R18, R107.reuse, 0x2, R10 ;  /* 0x000000026b127825 */ /* 0x040fe200078e020a */
[----:B------:R-:W-:Y:S01]  /*27e0*/  PRMT R245, RZ, 0x7610, R245 ;  /* 0x00007610fff57816 */ /* 0x000fe200000000f5 */
[----:B------:R-:W5:Y:S02]  /*27f0*/  @!P1 LDG.E.U16 R243, desc[UR14][R20.64] ;  /* 0x0000000e14f39981 */ /* 0x000f64000c1e1500 */
[C---:B------:R-:W-:Y:S02]  /*2800*/  IMAD.WIDE R16, R107.reuse, 0x2, R14 ;  /* 0x000000026b107825 */ /* 0x040fe400078e020e */
[----:B------:R0:W5:Y:S02]  /*2810*/  @!P1 LDG.E.U16 R130, desc[UR14][R18.64] ;  /* 0x0000000e12829981 */ /* 0x000164000c1e1500 */
[----:B------:R-:W-:-:S02]  /*2820*/  IMAD.WIDE R22, R107, 0x2, R2 ;  /* 0x000000026b167825 */ /* 0x000fc400078e0202 */
[----:B------:R1:W5:Y:S02]  /*2830*/  @!P1 LDG.E.U16 R241, desc[UR14][R16.64] ;  /* 0x0000000e10f19981 */ /* 0x000364000c1e1500 */
[----:B------:R-:W-:Y:S02]  /*2840*/  IMAD.WIDE R88, R107, 0x2, R4 ;  /* 0x000000026b587825 */ /* 0x000fe400078e0204 */
[----:B------:R1:W5:Y:S02]  /*2850*/  @!P1 LDG.E.U16 R132, desc[UR14][R22.64] ;  /* 0x0000000e16849981 */ /* 0x000364000c1e1500 */
[----:B0-----:R-:W-:Y:S02]  /*2860*/  IMAD.MOV.U32 R18, RZ, RZ, R92 ;  /* 0x000000ffff127224 */ /* 0x001fe400078e005c */
[----:B------:R0:W5:Y:S01]  /*2870*/  @!P1 LDG.E.U16 R245, desc[UR14][R88.64] ;  /* 0x0000000e58f59981 */ /* 0x000162000c1e1500 */
[----:B------:R-:W-:Y:S02]  /*2880*/  IMAD.MOV.U32 R19, RZ, RZ, R93 ;  /* 0x000000ffff137224 */ /* 0x000fe400078e005d */
[----:B-1----:R-:W-:-:S02]  /*2890*/  IMAD.MOV.U32 R16, RZ, RZ, R94 ;  /* 0x000000ffff107224 */ /* 0x002fc400078e005e */
[----:B------:R-:W-:Y:S02]  /*28a0*/  IMAD.MOV.U32 R17, RZ, RZ, R95 ;  /* 0x000000ffff117224 */ /* 0x000fe400078e005f */
[----:B------:R-:W-:Y:S02]  /*28b0*/  IMAD.MOV.U32 R20, RZ, RZ, R90 ;  /* 0x000000ffff147224 */ /* 0x000fe400078e005a */
[----:B------:R-:W-:Y:S02]  /*28c0*/  IMAD.MOV.U32 R21, RZ, RZ, R91 ;  /* 0x000000ffff157224 */ /* 0x000fe400078e005b */
[----:B------:R-:W-:Y:S02]  /*28d0*/  IMAD.MOV.U32 R22, RZ, RZ, R98 ;  /* 0x000000ffff167224 */ /* 0x000fe400078e0062 */
[----:B------:R-:W-:Y:S02]  /*28e0*/  IMAD.MOV.U32 R23, RZ, RZ, R99 ;  /* 0x000000ffff177224 */ /* 0x000fe400078e0063 */
[----:B0-----:R-:W-:-:S02]  /*28f0*/  IMAD.MOV.U32 R88, RZ, RZ, R96 ;  /* 0x000000ffff587224 */ /* 0x001fc400078e0060 */
[----:B------:R-:W-:Y:S01]  /*2900*/  IMAD.MOV.U32 R89, RZ, RZ, R97 ;  /* 0x000000ffff597224 */ /* 0x000fe200078e0061 */
[----:B------:R-:W-:Y:S01]  /*2910*/  PRMT R134, RZ, 0x7610, R134 ;  /* 0x00007610ff867816 */ /* 0x000fe20000000086 */
[C---:B------:R-:W-:Y:S01]  /*2920*/  IMAD.WIDE R92, R107.reuse, 0x2, R22 ;  /* 0x000000026b5c7825 */ /* 0x040fe200078e0216 */
[----:B------:R-:W-:Y:S02]  /*2930*/  PRMT R136, RZ, 0x7610, R136 ;  /* 0x00007610ff887816 */ /* 0x000fe40000000088 */
[----:B------:R-:W-:Y:S01]  /*2940*/  PRMT R138, RZ, 0x7610, R138 ;  /* 0x00007610ff8a7816 */ /* 0x000fe2000000008a */
[C---:B------:R-:W-:Y:S01]  /*2950*/  IMAD.WIDE R90, R107.reuse, 0x2, R88 ;  /* 0x000000026b5a7825 */ /* 0x040fe200078e0258 */
[----:B------:R-:W-:Y:S02]  /*2960*/  PRMT R140, RZ, 0x7610, R140 ;  /* 0x00007610ff8c7816 */ /* 0x000fe4000000008c */
[----:B------:R-:W-:Y:S01]  /*2970*/  PRMT R144, RZ, 0x7610, R144 ;  /* 0x00007610ff907816 */ /* 0x000fe20000000090 */
[C---:B------:R-:W-:Y:S01]  /*2980*/  IMAD.WIDE R94, R107.reuse, 0x2, R20 ;  /* 0x000000026b5e7825 */ /* 0x040fe200078e0214 */
[----:B------:R0:W5:Y:S03]  /*2990*/  @!P1 LDG.E.U16 R134, desc[UR14][R90.64] ;  /* 0x0000000e5a869981 */ /* 0x000166000c1e1500 */
[C---:B------:R-:W-:Y:S01]  /*29a0*/  IMAD.WIDE R96, R107.reuse, 0x2, R18 ;  /* 0x000000026b607825 */ /* 0x040fe200078e0212 */
[----:B------:R1:W5:Y:S03]  /*29b0*/  @!P1 LDG.E.U16 R136, desc[UR14][R92.64] ;  /* 0x0000000e5c889981 */ /* 0x000366000c1e1500 */
[----:B------:R-:W-:Y:S01]  /*29c0*/  IMAD.WIDE R98, R107, 0x2, R16 ;  /* 0x000000026b627825 */ /* 0x000fe200078e0210 */
[----:B------:R1:W5:Y:S03]  /*29d0*/  @!P1 LDG.E.U16 R138, desc[UR14][R94.64] ;  /* 0x0000000e5e8a9981 */ /* 0x000366000c1e1500 */
[----:B0-----:R-:W-:Y:S01]  /*29e0*/  IMAD.MOV.U32 R90, RZ, RZ, R212 ;  /* 0x000000ffff5a7224 */ /* 0x001fe200078e00d4 */
[----:B------:R0:W5:Y:S01]  /*29f0*/  @!P1 LDG.E.U16 R140, desc[UR14][R96.64] ;  /* 0x0000000e608c9981 */ /* 0x000162000c1e1500 */
[----:B------:R-:W-:-:S02]  /*2a00*/  IMAD.MOV.U32 R91, RZ, RZ, R213 ;  /* 0x000000ffff5b7224 */ /* 0x000fc400078e00d5 */
[----:B-1----:R-:W-:Y:S01]  /*2a10*/  IMAD.MOV.U32 R92, RZ, RZ, R208 ;  /* 0x000000ffff5c7224 */ /* 0x002fe200078e00d0 */
[----:B------:R1:W5:Y:S01]  /*2a20*/  @!P1 LDG.E.U16 R144, desc[UR14][R98.64] ;  /* 0x0000000e62909981 */ /* 0x000362000c1e1500 */
[----:B------:R-:W-:Y:S02]  /*2a30*/  IMAD.MOV.U32 R93, RZ, RZ, R209 ;  /* 0x000000ffff5d7224 */ /* 0x000fe400078e00d1 */
[----:B------:R-:W-:Y:S02]  /*2a40*/  IMAD.MOV.U32 R94, RZ, RZ, R210 ;  /* 0x000000ffff5e7224 */ /* 0x000fe400078e00d2 */
[----:B------:R-:W-:Y:S02]  /*2a50*/  IMAD.MOV.U32 R95, RZ, RZ, R211 ;  /* 0x000000ffff5f7224 */ /* 0x000fe400078e00d3 */
[----:B0-----:R-:W-:Y:S02]  /*2a60*/  IMAD.MOV.U32 R96, RZ, RZ, R204 ;  /* 0x000000ffff607224 */ /* 0x001fe400078e00cc */
[----:B------:R-:W-:-:S02]  /*2a70*/  IMAD.MOV.U32 R97, RZ, RZ, R205 ;  /* 0x000000ffff617224 */ /* 0x000fc400078e00cd */
[----:B-1----:R-:W-:Y:S02]  /*2a80*/  IMAD.MOV.U32 R98, RZ, RZ, R206 ;  /* 0x000000ffff627224 */ /* 0x002fe400078e00ce */
        /* <DEDUP_REMOVED lines=9> */
[----:B------:R-:W5:Y:S03]  /*2b20*/  @!P1 LDG.E.U16 R247, desc[UR14][R204.64] ;  /* 0x0000000eccf79981 */ /* 0x000f66000c1e1500 */
[C---:B------:R-:W-:Y:S01]  /*2b30*/  IMAD.WIDE R210, R107.reuse, 0x2, R94 ;  /* 0x000000026bd27825 */ /* 0x040fe200078e025e */
[----:B------:R-:W5:Y:S03]  /*2b40*/  @!P1 LDG.E.U16 R249, desc[UR14][R206.64] ;  /* 0x0000000ecef99981 */ /* 0x000f66000c1e1500 */
[----:B------:R-:W-:Y:S01]  /*2b50*/  IMAD.WIDE R212, R107, 0x2, R92 ;  /* 0x000000026bd47825 */ /* 0x000fe200078e025c */
[----:B------:R-:W5:Y:S04]  /*2b60*/  @!P1 LDG.E.U16 R251, desc[UR14][R208.64] ;  /* 0x0000000ed0fb9981 */ /* 0x000f68000c1e1500 */
[----:B------:R-:W5:Y:S04]  /*2b70*/  @!P1 LDG.E.U16 R142, desc[UR14][R210.64] ;  /* 0x0000000ed28e9981 */ /* 0x000f68000c1e1500 */
[----:B------:R-:W5:Y:S04]  /*2b80*/  @!P1 LDG.E.U16 R146, desc[UR14][R212.64] ;  /* 0x0000000ed4929981 */ /* 0x000f68000c1e1500 */
[----:B--2---:R0:W-:Y:S04]  /*2b90*/  STS.U16 [R102+UR12+0x400], R175 ;  /* 0x000400af66007988 */ /* 0x0041e8000800040c */
[----:B----4-:R0:W-:Y:S04]  /*2ba0*/  STS.U16 [R102+UR12+0x800], R203 ;  /* 0x000800cb66007988 */ /* 0x0101e8000800040c */
[----:B---3--:R0:W-:Y:S04]  /*2bb0*/  STS.U16 [R102+UR12+0xc00], R225 ;  /* 0x000c00e166007988 */ /* 0x0081e8000800040c */
[----:B-----5:R0:W-:Y:S04]  /*2bc0*/  STS.U16 [R102+UR12], R239 ;  /* 0x000000ef66007988 */ /* 0x0201e8000800040c */
[----:B------:R0:W-:Y:S04]  /*2bd0*/  STS.U16 [R139+UR12+0x80], R126 ;  /* 0x0000807e8b007988 */ /* 0x0001e8000800040c */
        /* <DEDUP_REMOVED lines=42> */
[----:B------:R0:W-:Y:S01]  /*2e80*/  STS.U16 [R108+UR12+0x2f00], R146 ;  /* 0x002f00926c007988 */ /* 0x0001e2000800040c */
[----:B------:R1:W-:Y:S06]  /*2e90*/  MEMBAR.ALL.CTA ;  /* 0x0000000000007992 */ /* 0x0003ec0000008000 */
[----:B-1----:R-:W1:Y:S02]  /*2ea0*/  FENCE.VIEW.ASYNC.S ;  /* 0x00000000000073c6 */ /* 0x002e640000000000 */
[----:B-1----:R-:W-:Y:S06]  /*2eb0*/  BAR.SYNC.DEFER_BLOCKING 0x0 ;  /* 0x0000000000007b1d */ /* 0x002fec0000010000 */
[----:B------:R-:W-:Y:S01]  /*2ec0*/  UMOV UR4, UR13 ;  /* 0x0000000d00047c82 */ /* 0x000fe20008000000 */
[----:B------:R-:W-:Y:S01]  /*2ed0*/  UMOV UR5, 0x40000040 ;  /* 0x4000004000057882 */ /* 0x000fe20000000000 */
[----:B------:R-:W-:-:S06]  /*2ee0*/  WARPGROUP.ARRIVE ;  /* 0x00000000000079c5 */ /* 0x000fcc0000000000 */
[----:B------:R-:W-:Y:S01]  /*2ef0*/  HGMMA.64x64x16.F32 R56, gdesc[UR4].tnspA, R56 ;  /* 0x20e00000043879f0 */ /* 0x000fe20008700838 */
[----:B------:R-:W-:Y:S01]  /*2f00*/  UMOV UR18, UR6 ;  /* 0x0000000600127c82 */ /* 0x000fe20008000000 */
[----:B------:R-:W-:Y:S02]  /*2f10*/  UMOV UR19, UR7 ;  /* 0x0000000700137c82 */ /* 0x000fe40008000000 */
[----:B------:R-:W-:Y:S04]  /*2f20*/  HGMMA.64x64x16.F32 R56, gdesc[UR8].tnspA, R56 ;  /* 0x20e00000083879f0 */ /* 0x000fe80008700838 */
[----:B------:R-:W-:Y:S01]  /*2f30*/  HGMMA.64x64x16.F32 R24, gdesc[UR16].tnspA, R24 ;  /* 0x20e00000101879f0 */ /* 0x000fe20008700818 */
[----:B------:R-:W-:Y:S01]  /*2f40*/  UMOV UR22, UR10 ;  /* 0x0000000a00167c82 */ /* 0x000fe20008000000 */
[----:B------:R-:W-:Y:S01]  /*2f50*/  UMOV UR23, UR11 ;  /* 0x0000000b00177c82 */ /* 0x000fe20008000000 */
[----:B------:R-:W-:-:S05]  /*2f60*/  VIADD R104, R104, 0xffffffff ;  /* 0xffffffff68687836 */ /* 0x000fca0000000000 */
[----:B------:R-:W-:Y:S01]  /*2f70*/  ISETP.NE.U32.AND P0, PT, R104, RZ, PT ;  /* 0x000000ff6800720c */ /* 0x000fe20003f05070 */
[----:B------:R-:W-:Y:S01]  /*2f80*/  HGMMA.64x64x16.F32 R24, gdesc[UR20].tnspA, R24, gsb0 ;  /* 0x20e00000141879f0 */ /* 0x000fe20008000818 */
[----:B------:R-:W-:-:S04]  /*2f90*/  IMAD.WIDE R22, R135, 0x2, R22 ;  /* 0x0000000287167825 */ /* 0x000fc800078e0216 */
[----:B------:R-:W-:-:S04]  /*2fa0*/  IMAD.WIDE R16, R135, 0x2, R16 ;  /* 0x0000000287107825 */ /* 0x000fc800078e0210 */
[----:B------:R-:W-:-:S04]  /*2fb0*/  IMAD.WIDE R20, R135, 0x2, R20 ;  /* 0x0000000287147825 */ /* 0x000fc800078e0214 */
[----:B------:R-:W-:-:S04]  /*2fc0*/  IMAD.WIDE R206, R135, 0x2, R98 ;  /* 0x0000000287ce7825 */ /* 0x000fc800078e0262 */
[----:B------:R-:W-:-:S04]  /*2fd0*/  IMAD.WIDE R208, R135, 0x2, R92 ;  /* 0x0000000287d07825 */ /* 0x000fc800078e025c */
[----:B------:R-:W-:-:S04]  /*2fe0*/  IMAD.WIDE R210, R135, 0x2, R94 ;  /* 0x0000000287d27825 */ /* 0x000fc800078e025e */
[----:B------:R-:W-:-:S04]  /*2ff0*/  IMAD.WIDE R204, R135, 0x2, R96 ;  /* 0x0000000287cc7825 */ /* 0x000fc800078e0260 */
[----:B------:R-:W-:-:S04]  /*3000*/  IMAD.WIDE R212, R135, 0x2, R90 ;  /* 0x0000000287d47825 */ /* 0x000fc800078e025a */
[----:B------:R-:W-:Y:S02]  /*3010*/  IMAD.MOV.U32 R98, RZ, RZ, R22 ;  /* 0x000000ffff627224 */ /* 0x000fe400078e0016 */
[----:B------:R-:W-:Y:S02]  /*3020*/  IMAD.MOV.U32 R99, RZ, RZ, R23 ;  /* 0x000000ffff637224 */ /* 0x000fe400078e0017 */
[----:B------:R-:W-:-:S04]  /*3030*/  IMAD.WIDE R92, R135, 0x2, R18 ;  /* 0x00000002875c7825 */ /* 0x000fc800078e0212 */
[----:B------:R-:W-:Y:S02]  /*3040*/  IMAD.MOV.U32 R94, RZ, RZ, R16 ;  /* 0x000000ffff5e7224 */ /* 0x000fe400078e0010 */
[----:B------:R-:W-:Y:S02]  /*3050*/  IMAD.MOV.U32 R95, RZ, RZ, R17 ;  /* 0x000000ffff5f7224 */ /* 0x000fe400078e0011 */
[----:B------:R-:W-:Y:S02]  /*3060*/  IMAD.MOV.U32 R90, RZ, RZ, R20 ;  /* 0x000000ffff5a7224 */ /* 0x000fe400078e0014 */
[----:B------:R-:W-:Y:S02]  /*3070*/  IMAD.MOV.U32 R91, RZ, RZ, R21 ;  /* 0x000000ffff5b7224 */ /* 0x000fe400078e0015 */
[----:B------:R-:W-:-:S04]  /*3080*/  IMAD.WIDE R96, R135, 0x2, R88 ;  /* 0x0000000287607825 */ /* 0x000fc800078e0258 */
[----:B------:R-:W-:-:S04]  /*3090*/  IMAD.WIDE R22, R135, 0x2, R14 ;  /* 0x0000000287167825 */ /* 0x000fc800078e020e */
[----:B------:R-:W-:-:S04]  /*30a0*/  IMAD.WIDE R18, R135, 0x2, R4 ;  /* 0x0000000287127825 */ /* 0x000fc800078e0204 */
[----:B------:R-:W-:-:S04]  /*30b0*/  IMAD.WIDE R16, R135, 0x2, R2 ;  /* 0x0000000287107825 */ /* 0x000fc800078e0202 */
[----:B------:R-:W-:-:S04]  /*30c0*/  IMAD.WIDE R20, R135, 0x2, R6 ;  /* 0x0000000287147825 */ /* 0x000fc800078e0206 */
[----:B------:R-:W-:-:S04]  /*30d0*/  IMAD.WIDE R88, R135, 0x2, R10 ;  /* 0x0000000287587825 */ /* 0x000fc800078e020a */
[----:B------:R-:W-:Y:S01]  /*30e0*/  IMAD.WIDE R14, R135, 0x2, R12 ;  /* 0x00000002870e7825 */ /* 0x000fe200078e020c */
[----:B------:R-:W-:-:S03]  /*30f0*/  WARPGROUP.DEPBAR.LE gsb0, 0x0 ;  /* 0x00008000000079c5 */ /* 0x000fc60000010000 */
[----:B------:R-:W-:-:S04]  /*3100*/  IMAD.WIDE R8, R109, 0x2, R8 ;  /* 0x000000026d087825 */ /* 0x000fc800078e0208 */
[----:B------:R-:W-:Y:S01]  /*3110*/  VIADD R106, R106, 0xffffffe0 ;  /* 0xffffffe06a6a7836 */ /* 0x000fe20000000000 */
[----:B0-----:R-:W-:Y:S06]  /*3120*/  @P0 BRA `(.L_x_1) ;  /* 0xffffffec00500947 */ /* 0x001fec000383ffff */
[----:B------:R-:W-:Y:S02]  /*3130*/  F2FP.F16.F32.PACK_AB R55, R55, R54 ;  /* 0x000000363737723e */ /* 0x000fe400000000ff */
[----:B------:R-:W-:Y:S02]  /*3140*/  F2FP.F16.F32.PACK_AB R51, R51, R50 ;  /* 0x000000323333723e */ /* 0x000fe400000000ff */
[----:B------:R-:W-:Y:S02]  /*3150*/  F2FP.F16.F32.PACK_AB R47, R47, R46 ;  /* 0x0000002e2f2f723e */ /* 0x000fe400000000ff */
[----:B------:R-:W-:Y:S02]  /*3160*/  F2FP.F16.F32.PACK_AB R43, R43, R42 ;  /* 0x0000002a2b2b723e */ /* 0x000fe400000000ff */
[----:B------:R-:W-:Y:S02]  /*3170*/  F2FP.F16.F32.PACK_AB R39, R39, R38 ;  /* 0x000000262727723e */ /* 0x000fe400000000ff */
[----:B------:R-:W-:-:S02]  /*3180*/  F2FP.F16.F32.PACK_AB R35, R35, R34 ;  /* 0x000000222323723e */ /* 0x000fc400000000ff */
        /* <DEDUP_REMOVED lines=25> */
[----:B------:R-:W-:-:S07]  /*3320*/  F2FP.F16.F32.PACK_AB R8, R57, R56 ;  /* 0x000000383908723e */ /* 0x000fce00000000ff */
.L_x_0:
[----:B------:R-:W0:Y:S01]  /*3330*/  S2R R4, SR_TID.X ;  /* 0x0000000000047919 */ /* 0x000e220000002100 */
[----:B------:R-:W-:Y:S01]  /*3340*/  ULDC.64 UR6, c[0x0][0x228] ;  /* 0x00008a0000067ab9 */ /* 0x000fe20000000a00 */
[C---:B------:R-:W-:Y:S01]  /*3350*/  VIADD R5, R101.reuse, 0x2 ;  /* 0x0000000265057836 */ /* 0x040fe20000000000 */
[----:B------:R-:W-:Y:S01]  /*3360*/  BAR.SYNC.DEFER_BLOCKING 0x0 ;  /* 0x0000000000007b1d */ /* 0x000fe20000010000 */
[----:B------:R-:W-:Y:S01]  /*3370*/  ISETP.GE.AND P0, PT, R100, UR6, PT ;  /* 0x0000000664007c0c */ /* 0x000fe2000bf06270 */
[----:B------:R-:W-:-:S03]  /*3380*/  VIADD R6, R101, 0x1 ;  /* 0x0000000165067836 */ /* 0x000fc60000000000 */
[----:B------:R-:W-:Y:S01]  /*3390*/  ISETP.LT.AND P1, PT, R5, UR7, !P0 ;  /* 0x0000000705007c0c */ /* 0x000fe2000c721270 */
[----:B------:R-:W-:Y:S01]  /*33a0*/  ULDC UR4, c[0x0][0x244] ;  /* 0x0000910000047ab9 */ /* 0x000fe20000000800 */
[----:B------:R-:W-:Y:S01]  /*33b0*/  ULDC UR6, c[0x0][0x248] ;  /* 0x0000920000067ab9 */ /* 0x000fe20000000800 */
[----:B------:R-:W-:Y:S01]  /*33c0*/  ISETP.LT.AND P2, PT, R6, UR7, !P0 ;  /* 0x0000000706007c0c */ /* 0x000fe2000c741270 */
[----:B------:R-:W-:-:S05]  /*33d0*/  VIADD R6, R101, 0x3 ;  /* 0x0000000365067836 */ /* 0x000fca0000000000 */
[----:B------:R-:W-:Y:S01]  /*33e0*/  ISETP.LT.AND P5, PT, R6, UR7, !P0 ;  /* 0x0000000706007c0c */ /* 0x000fe2000c7a1270 */
[C---:B0-----:R-:W-:Y:S01]  /*33f0*/  IMAD.SHL.U32 R0, R4.reuse, 0x10, RZ ;  /* 0x0000001004007824 */ /* 0x041fe200078e00ff */
[C---:B------:R-:W-:Y:S01]  /*3400*/  LOP3.LUT R5, R4.reuse, 0x60, RZ, 0xc0, !PT ;  /* 0x0000006004057812 */ /* 0x040fe200078ec0ff */
[----:B------:R-:W-:-:S03]  /*3410*/  IMAD.SHL.U32 R2, R4, 0x40, RZ ;  /* 0x0000004004027824 */ /* 0x000fc600078e00ff */
[----:B------:R-:W-:Y:S02]  /*3420*/  LOP3.LUT R0, R0, 0xf0, RZ, 0xc0, !PT ;  /* 0x000000f000007812 */ /* 0x000fe400078ec0ff */
[----:B------:R-:W-:Y:S01]  /*3430*/  LOP3.LUT R3, R2, 0x400, RZ, 0xc0, !PT ;  /* 0x0000040002037812 */ /* 0x000fe200078ec0ff */
[----:B------:R-:W-:-:S03]  /*3440*/  VIADD R2, R101, 0x4 ;  /* 0x0000000465027836 */ /* 0x000fc60000000000 */
[----:B------:R-:W-:Y:S02]  /*3450*/  IADD3 R0, R3, UR12, R0 ;  /* 0x0000000c03007c10 */ /* 0x000fe4000fffe000 */
[----:B------:R-:W-:Y:S02]  /*3460*/  LOP3.LUT R3, R4, 0x7f, RZ, 0xc0, !PT ;  /* 0x0000007f04037812 */ /* 0x000fe400078ec0ff */
[----:B------:R-:W-:Y:S01]  /*3470*/  ISETP.LT.AND P4, PT, R2, UR7, !P0 ;  /* 0x0000000702007c0c */ /* 0x000fe2000c781270 */
[----:B------:R-:W-:Y:S01]  /*3480*/  IMAD R56, R5, 0x8, R0 ;  /* 0x0000000805387824 */ /* 0x000fe200078e0200 */
[----:B------:R-:W-:Y:S01]  /*3490*/  LEA R3, R3, UR12, 0x4 ;  /* 0x0000000c03037c11 */ /* 0x000fe2000f8e20ff */
[----:B------:R-:W-:Y:S01]  /*34a0*/  IMAD R2, R100, UR4, RZ ;  /* 0x0000000464027c24 */ /* 0x000fe2000f8e02ff */
[----:B------:R-:W-:Y:S01]  /*34b0*/  ULDC.64 UR4, c[0x0][0x220] ;  /* 0x0000880000047ab9 */ /* 0x000fe20000000a00 */
[----:B------:R-:W-:Y:S01]  /*34c0*/  IMAD R5, R101, UR6, RZ ;  /* 0x0000000665057c24 */ /* 0x000fe2000f8e02ff */
[----:B------:R-:W-:Y:S01]  /*34d0*/  STSM.16.M88.4 [R56], R8 ;  /* 0x0000000838007844 */ /* 0x000fe20000000200 */
[----:B------:R-:W-:Y:S01]  /*34e0*/  BAR.SYNC.DEFER_BLOCKING 0x0 ;  /* 0x0000000000007b1d */ /* 0x000fe20000010000 */
[----:B------:R-:W-:-:S04]  /*34f0*/  LEA R0, P3, R2, UR4, 0x1 ;  /* 0x0000000402007c11 */ /* 0x000fc8000f8608ff */
[----:B------:R-:W-:Y:S02]  /*3500*/  LEA.HI.X.SX32 R2, R2, UR5, 0x1, P3 ;  /* 0x0000000502027c11 */ /* 0x000fe400098f0eff */
[----:B------:R-:W-:Y:S01]  /*3510*/  ISETP.LT.AND P3, PT, R101, UR7, !P0 ;  /* 0x0000000765007c0c */ /* 0x000fe2000c761270 */
[----:B------:R-:W0:Y:S01]  /*3520*/  LDS.128 R60, [R3] ;  /* 0x00000000033c7984 */ /* 0x000e220000000c00 */
[----:B------:R-:W-:Y:S06]  /*3530*/  BAR.SYNC.DEFER_BLOCKING 0x0 ;  /* 0x0000000000007b1d */ /* 0x000fec0000010000 */
[----:B------:R1:W-:Y:S02]  /*3540*/  STSM.16.M88.4 [R56], R28 ;  /* 0x0000001c38007844 */ /* 0x0003e40000000200 */
[----:B------:R-:W-:Y:S01]  /*3550*/  BAR.SYNC.DEFER_BLOCKING 0x0 ;  /* 0x0000000000007b1d */ /* 0x000fe20000010000 */
[C---:B-1----:R-:W-:Y:S01]  /*3560*/  LEA R28, P6, R5.reuse, R0, 0x1 ;  /* 0x00000000051c7211 */ /* 0x042fe200078c08ff */
[----:B------:R-:W-:-:S03]  /*3570*/  VIADD R31, R5, UR6 ;  /* 0x00000006051f7c36 */ /* 0x000fc60008000000 */
[----:B------:R-:W-:Y:S02]  /*3580*/  LEA.HI.X.SX32 R29, R5, R2, 0x1, P6 ;  /* 0x00000002051d7211 */ /* 0x000fe400030f0eff */
[----:B------:R-:W-:Y:S01]  /*3590*/  LEA R30, P6, R31, R0, 0x1 ;  /* 0x000000001f1e7211 */ /* 0x000fe200078c08ff */
[----:B------:R-:W1:Y:S01]  /*35a0*/  LDS.128 R24, [R3] ;  /* 0x0000000003187984 */ /* 0x000e620000000c00 */
[----:B------:R-:W-:Y:S06]  /*35b0*/  BAR.SYNC.DEFER_BLOCKING 0x0 ;  /* 0x0000000000007b1d */ /* 0x000fec0000010000 */
[----:B------:R2:W-:Y:S02]  /*35c0*/  STSM.16.M88.4 [R56], R32 ;  /* 0x0000002038007844 */ /* 0x0005e40000000200 */
[----:B------:R-:W-:Y:S01]  /*35d0*/  BAR.SYNC.DEFER_BLOCKING 0x0 ;  /* 0x0000000000007b1d */ /* 0x000fe20000010000 */
[----:B--2---:R-:W-:-:S02]  /*35e0*/  VIADD R32, R101, 0x5 ;  /* 0x0000000565207836 */ /* 0x004fc40000000000 */
[C---:B------:R-:W-:Y:S01]  /*35f0*/  VIADD R33, R31.reuse, UR6 ;  /* 0x000000061f217c36 */ /* 0x040fe20008000000 */
[----:B------:R-:W-:Y:S01]  /*3600*/  LEA.HI.X.SX32 R31, R31, R2, 0x1, P6 ;  /* 0x000000021f1f7211 */ /* 0x000fe200030f0eff */
[----:B------:R-:W-:Y:S02]  /*3610*/  VIADD R34, R101, 0x6 ;  /* 0x0000000665227836 */ /* 0x000fe40000000000 */
[----:B------:R-:W-:Y:S01]  /*3620*/  VIADD R35, R33, UR6 ;  /* 0x0000000621237c36 */ /* 0x000fe20008000000 */
[----:B------:R-:W2:Y:S01]  /*3630*/  LDS.128 R20, [R3] ;  /* 0x0000000003147984 */ /* 0x000ea20000000c00 */
[----:B------:R-:W-:Y:S06]  /*3640*/  BAR.SYNC.DEFER_BLOCKING 0x0 ;  /* 0x0000000000007b1d */ /* 0x000fec0000010000 */
[----:B------:R0:W-:Y:S02]  /*3650*/  STSM.16.M88.4 [R56], R36 ;  /* 0x0000002438007844 */ /* 0x0001e40000000200 */
[----:B------:R-:W-:Y:S01]  /*3660*/  BAR.SYNC.DEFER_BLOCKING 0x0 ;  /* 0x0000000000007b1d */ /* 0x000fe20000010000 */
[----:B0-----:R-:W-:Y:S01]  /*3670*/  PRMT R36, R60, 0x7632, R36 ;  /* 0x000076323c247816 */ /* 0x001fe20000000024 */
[----:B------:R-:W-:Y:S01]  /*3680*/  VIADD R37, R35, UR6 ;  /* 0x0000000623257c36 */ /* 0x000fe20008000000 */
[----:B------:R-:W-:-:S02]  /*3690*/  PRMT R38, R61, 0x7632, R38 ;  /* 0x000076323d267816 */ /* 0x000fc40000000026 */
[----:B------:R-:W-:Y:S01]  /*36a0*/  PRMT R39, R62, 0x7632, R39 ;  /* 0x000076323e277816 */ /* 0x000fe20000000027 */
[----:B------:R-:W0:Y:S02]  /*36b0*/  LDS.128 R16, [R3] ;  /* 0x0000000003107984 */ /* 0x000e240000000c00 */
[----:B------:R-:W-:Y:S06]  /*36c0*/  BAR.SYNC.DEFER_BLOCKING 0x0 ;  /* 0x0000000000007b1d */ /* 0x000fec0000010000 */
[----:B------:R-:W-:Y:S02]  /*36d0*/  STSM.16.M88.4 [R56], R40 ;  /* 0x0000002838007844 */ /* 0x000fe40000000200 */
[----:B------:R-:W-:Y:S06]  /*36e0*/  BAR.SYNC.DEFER_BLOCKING 0x0 ;  /* 0x0000000000007b1d */ /* 0x000fec0000010000 */
[----:B------:R-:W3:Y:S02]  /*36f0*/  LDS.128 R12, [R3] ;  /* 0x00000000030c7984 */ /* 0x000ee40000000c00 */
[----:B------:R-:W-:Y:S06]  /*3700*/  BAR.SYNC.DEFER_BLOCKING 0x0 ;  /* 0x0000000000007b1d */ /* 0x000fec0000010000 */
[----:B------:R-:W-:Y:S02]  /*3710*/  STSM.16.M88.4 [R56], R44 ;  /* 0x0000002c38007844 */ /* 0x000fe40000000200 */
[----:B------:R-:W-:Y:S06]  /*3720*/  BAR.SYNC.DEFER_BLOCKING 0x0 ;  /* 0x0000000000007b1d */ /* 0x000fec0000010000 */
[----:B------:R-:W4:Y:S02]  /*3730*/  LDS.128 R8, [R3] ;  /* 0x0000000003087984 */ /* 0x000f240000000c00 */
[----:B------:R-:W-:Y:S06]  /*3740*/  BAR.SYNC.DEFER_BLOCKING 0x0 ;  /* 0x0000000000007b1d */ /* 0x000fec0000010000 */
[----:B------:R-:W-:Y:S02]  /*3750*/  STSM.16.M88.4 [R56], R48 ;  /* 0x0000003038007844 */ /* 0x000fe40000000200 */
[----:B------:R-:W-:Y:S06]  /*3760*/  BAR.SYNC.DEFER_BLOCKING 0x0 ;  /* 0x0000000000007b1d */ /* 0x000fec0000010000 */
[----:B------:R-:W5:Y:S02]  /*3770*/  LDS.128 R4, [R3] ;  /* 0x0000000003047984 */ /* 0x000f640000000c00 */
[----:B------:R-:W-:Y:S06]  /*3780*/  BAR.SYNC.DEFER_BLOCKING 0x0 ;  /* 0x0000000000007b1d */ /* 0x000fec0000010000 */
[----:B------:R-:W-:Y:S02]  /*3790*/  STSM.16.M88.4 [R56], R52 ;  /* 0x0000003438007844 */ /* 0x000fe40000000200 */
[----:B------:R-:W-:Y:S06]  /*37a0*/  BAR.SYNC.DEFER_BLOCKING 0x0 ;  /* 0x0000000000007b1d */ /* 0x000fec0000010000 */
[----:B------:R1:W-:Y:S01]  /*37b0*/  @P3 STG.E.U16 desc[UR14][R28.64], R60 ;  /* 0x0000003c1c003986 */ /* 0x0003e2000c10150e */
[----:B------:R-:W-:-:S02]  /*37c0*/  ISETP.LT.AND P3, PT, R32, UR7, !P0 ;  /* 0x0000000720007c0c */ /* 0x000fc4000c761270 */
[C---:B------:R-:W-:Y:S01]  /*37d0*/  LEA R32, P6, R33.reuse, R0, 0x1 ;  /* 0x0000000021207211 */ /* 0x040fe200078c08ff */
[----:B------:R2:W-:Y:S01]  /*37e0*/  @P2 STG.E.U16 desc[UR14][R30.64], R36 ;  /* 0x000000241e002986 */ /* 0x0005e2000c10150e */
[----:B------:R-:W-:Y:S02]  /*37f0*/  ISETP.LT.AND P2, PT, R34, UR7, !P0 ;  /* 0x0000000722007c0c */ /* 0x000fe4000c741270 */
[----:B------:R-:W-:Y:S01]  /*3800*/  LEA.HI.X.SX32 R33, R33, R2, 0x1, P6 ;  /* 0x0000000221217211 */ /* 0x000fe200030f0eff */
[----:B-1----:R-:W-:Y:S01]  /*3810*/  VIADD R29, R101, 0x7 ;  /* 0x00000007651d7836 */ /* 0x002fe20000000000 */
[----:B------:R-:W-:-:S03]  /*3820*/  LEA R28, P6, R35, R0, 0x1 ;  /* 0x00000000231c7211 */ /* 0x000fc600078c08ff */
[----:B------:R1:W-:Y:S01]  /*3830*/  @P1 STG.E.U16 desc[UR14][R32.64], R61 ;  /* 0x0000003d20001986 */ /* 0x0003e2000c10150e */
[----:B--2---:R-:W-:Y:S01]  /*3840*/  VIADD R30, R101, 0x8 ;  /* 0x00000008651e7836 */ /* 0x004fe20000000000 */
[----:B------:R-:W-:Y:S01]  /*3850*/  ISETP.LT.AND P1, PT, R29, UR7, !P0 ;  /* 0x000000071d007c0c */ /* 0x000fe2000c721270 */
[----:B------:R-:W-:Y:S01]  /*3860*/  VIADD R31, R37, UR6 ;  /* 0x00000006251f7c36 */ /* 0x000fe20008000000 */
[----:B------:R-:W-:Y:S01]  /*3870*/  LEA.HI.X.SX32 R29, R35, R2, 0x1, P6 ;  /* 0x00000002231d7211 */ /* 0x000fe200030f0eff */
[----:B------:R-:W-:Y:S01]  /*3880*/  VIADD R36, R101, 0xa ;  /* 0x0000000a65247836 */ /* 0x000fe20000000000 */
[----:B------:R-:W-:-:S03]  /*3890*/  LEA R34, P6, R37, R0, 0x1 ;  /* 0x0000000025227211 */ /* 0x000fc600078c08ff */
[----:B------:R2:W-:Y:S01]  /*38a0*/  @P5 STG.E.U16 desc[UR14][R28.64], R38 ;  /* 0x000000261c005986 */ /* 0x0005e2000c10150e */
[----:B------:R-:W-:Y:S01]  /*38b0*/  LEA.HI.X.SX32 R35, R37, R2, 0x1, P6 ;  /* 0x0000000225237211 */ /* 0x000fe200030f0eff */
[----:B-1----:R-:W-:Y:S01]  /*38c0*/  VIADD R32, R101, 0x9 ;  /* 0x0000000965207836 */ /* 0x002fe20000000000 */
[----:B------:R-:W-:Y:S01]  /*38d0*/  ISETP.LT.AND P5, PT, R30, UR7, !P0 ;  /* 0x000000071e007c0c */ /* 0x000fe2000c7a1270 */
[C---:B------:R-:W-:Y:S01]  /*38e0*/  VIADD R33, R31.reuse, UR6 ;  /* 0x000000061f217c36 */ /* 0x040fe20008000000 */
[----:B------:R-:W-:Y:S01]  /*38f0*/  LEA R30, P6, R31, R0, 0x1 ;  /* 0x000000001f1e7211 */ /* 0x000fe200078c08ff */
[----:B------:R1:W-:Y:S01]  /*3900*/  @P4 STG.E.U16 desc[UR14][R34.64], R62 ;  /* 0x0000003e22004986 */ /* 0x0003e2000c10150e */
[----:B------:R-:W-:Y:S01]  /*3910*/  ISETP.LT.AND P4, PT, R32, UR7, !P0 ;  /* 0x0000000720007c0c */ /* 0x000fe2000c781270 */
[----:B------:R-:W-:Y:S01]  /*3920*/  VIADD R37, R33, UR6 ;  /* 0x0000000621257c36 */ /* 0x000fe20008000000 */
[----:B------:R-:W-:Y:S02]  /*3930*/  LEA.HI.X.SX32 R31, R31, R2, 0x1, P6 ;  /* 0x000000021f1f7211 */ /* 0x000fe400030f0eff */
[----:B------:R-:W-:Y:S01]  /*3940*/  LEA R32, P6, R33, R0, 0x1 ;  /* 0x0000000021207211 */ /* 0x000fe200078c08ff */
[----:B--2---:R-:W-:Y:S01]  /*3950*/  VIADD R29, R101, 0xb ;  /* 0x0000000b651d7836 */ /* 0x004fe20000000000 */
[----:B------:R-:W-:Y:S01]  /*3960*/  PRMT R38, R24, 0x7632, R38 ;  /* 0x0000763218267816 */ /* 0x000fe20000000026 */
[----:B------:R2:W-:Y:S01]  /*3970*/  @P3 STG.E.U16 desc[UR14][R30.64], R39 ;  /* 0x000000271e003986 */ /* 0x0005e2000c10150e */
[----:B------:R-:W-:-:S02]  /*3980*/  LEA.HI.X.SX32 R33, R33, R2, 0x1, P6 ;  /* 0x0000000221217211 */ /* 0x000fc400030f0eff */
[C---:B------:R-:W-:Y:S01]  /*3990*/  LEA R28, P6, R37.reuse, R0, 0x1 ;  /* 0x00000000251c7211 */ /* 0x040fe200078c08ff */
[----:B-1----:R-:W-:Y:S01]  /*39a0*/  VIADD R35, R37, UR6 ;  /* 0x0000000625237c36 */ /* 0x002fe20008000000 */
[----:B------:R-:W-:Y:S01]  /*39b0*/  ISETP.LT.AND P3, PT, R36, UR7, !P0 ;  /* 0x0000000724007c0c */ /* 0x000fe2000c761270 */
[----:B------:R1:W-:Y:S01]  /*39c0*/  @P2 STG.E.U16 desc[UR14][R32.64], R63 ;  /* 0x0000003f20002986 */ /* 0x0003e2000c10150e */
[----:B------:R-:W-:Y:S01]  /*39d0*/  ISETP.LT.AND P2, PT, R29, UR7, !P0 ;  /* 0x000000071d007c0c */ /* 0x000fe2000c741270 */
[----:B------:R-:W-:Y:S01]  /*39e0*/  VIADD R36, R101, 0xe ;  /* 0x0000000e65247836 */ /* 0x000fe20000000000 */
[----:B------:R-:W-:Y:S02]  /*39f0*/  LEA.HI.X.SX32 R29, R37, R2, 0x1, P6 ;  /* 0x00000002251d7211 */ /* 0x000fe400030f0eff */
[----:B------:R-:W-:Y:S01]  /*3a00*/  PRMT R37, R63, 0x7632, R37 ;  /* 0x000076323f257816 */ /* 0x000fe20000000025 */
[----:B--2---:R-:W-:Y:S01]  /*3a10*/  VIADD R30, R101, 0xc ;  /* 0x0000000c651e7836 */ /* 0x004fe20000000000 */
[C---:B------:R-:W-:Y:S01]  /*3a20*/  LEA R34, P6, R35.reuse, R0, 0x1 ;  /* 0x0000000023227211 */ /* 0x040fe200078c08ff */
[----:B------:R-:W-:-:S02]  /*3a30*/  VIADD R31, R35, UR6 ;  /* 0x00000006231f7c36 */ /* 0x000fc40008000000 */
[----:B------:R2:W-:Y:S01]  /*3a40*/  @P1 STG.E.U16 desc[UR14][R28.64], R37 ;  /* 0x000000251c001986 */ /* 0x0005e2000c10150e */
[----:B------:R-:W-:Y:S01]  /*3a50*/  LEA.HI.X.SX32 R35, R35, R2, 0x1, P6 ;  /* 0x0000000223237211 */ /* 0x000fe200030f0eff */
[----:B-1----:R-:W-:Y:S01]  /*3a60*/  VIADD R32, R101, 0xd ;  /* 0x0000000d65207836 */ /* 0x002fe20000000000 */
[----:B------:R-:W-:Y:S01]  /*3a70*/  ISETP.LT.AND P1, PT, R30, UR7, !P0 ;  /* 0x000000071e007c0c */ /* 0x000fe2000c721270 */
[C---:B------:R-:W-:Y:S01]  /*3a80*/  VIADD R33, R31.reuse, UR6 ;  /* 0x000000061f217c36 */ /* 0x040fe20008000000 */
[C---:B------:R-:W-:Y:S01]  /*3a90*/  LEA R30, P6, R31.reuse, R0, 0x1 ;  /* 0x000000001f1e7211 */ /* 0x040fe200078c08ff */
[----:B------:R1:W-:Y:S01]  /*3aa0*/  @P5 STG.E.U16 desc[UR14][R34.64], R24 ;  /* 0x0000001822005986 */ /* 0x0003e2000c10150e */
[----:B------:R-:W-:Y:S02]  /*3ab0*/  ISETP.LT.AND P5, PT, R32, UR7, !P0 ;  /* 0x0000000720007c0c */ /* 0x000fe4000c7a1270 */
[----:B------:R-:W-:Y:S02]  /*3ac0*/  LEA.HI.X.SX32 R31, R31, R2, 0x1, P6 ;  /* 0x000000021f1f7211 */ /* 0x000fe400030f0eff */
[C---:B------:R-:W-:Y:S01]  /*3ad0*/  LEA R32, P6, R33.reuse, R0, 0x1 ;  /* 0x0000000021207211 */ /* 0x040fe200078c08ff */
[----:B--2---:R-:W-:-:S02]  /*3ae0*/  VIADD R29, R33, UR6 ;  /* 0x00000006211d7c36 */ /* 0x004fc40008000000 */
[----:B------:R2:W-:Y:S01]  /*3af0*/  @P4 STG.E.U16 desc[UR14][R30.64], R38 ;  /* 0x000000261e004986 */ /* 0x0005e2000c10150e */
[----:B------:R-:W-:Y:S02]  /*3b00*/  LEA.HI.X.SX32 R33, R33, R2, 0x1, P6 ;  /* 0x0000000221217211 */ /* 0x000fe400030f0eff */
[----:B------:R-:W-:Y:S01]  /*3b10*/  LEA R28, P6, R29, R0, 0x1 ;  /* 0x000000001d1c7211 */ /* 0x000fe200078c08ff */
[----:B-1----:R-:W-:Y:S01]  /*3b20*/  VIADD R24, R101, 0xf ;  /* 0x0000000f65187836 */ /* 0x002fe20000000000 */
[----:B------:R-:W-:Y:S01]  /*3b30*/  ISETP.LT.AND P4, PT, R36, UR7, !P0 ;  /* 0x0000000724007c0c */ /* 0x000fe2000c781270 */
[C---:B------:R-:W-:Y:S01]  /*3b40*/  VIADD R35, R29.reuse, UR6 ;  /* 0x000000061d237c36 */ /* 0x040fe20008000000 */
[----:B------:R1:W-:Y:S01]  /*3b50*/  @P3 STG.E.U16 desc[UR14][R32.64], R25 ;  /* 0x0000001920003986 */ /* 0x0003e2000c10150e */
[----:B------:R-:W-:Y:S02]  /*3b60*/  LEA.HI.X.SX32 R29, R29, R2, 0x1, P6 ;  /* 0x000000021d1d7211 */ /* 0x000fe400030f0eff */
[----:B------:R-:W-:Y:S01]  /*3b70*/  ISETP.LT.AND P3, PT, R24, UR7, !P0 ;  /* 0x0000000718007c0c */ /* 0x000fe2000c761270 */
[----:B------:R-:W-:Y:S01]  /*3b80*/  VIADD R24, R101, 0x10 ;  /* 0x0000001065187836 */ /* 0x000fe20000000000 */
[C---:B------:R-:W-:Y:S01]  /*3b90*/  LEA R34, P6, R35.reuse, R0, 0x1 ;  /* 0x0000000023227211 */ /* 0x040fe200078c08ff */
[----:B--2---:R-:W-:-:S03]  /*3ba0*/  VIADD R31, R35, UR6 ;  /* 0x00000006231f7c36 */ /* 0x004fc60008000000 */
[----:B------:R-:W-:Y:S02]  /*3bb0*/  LEA.HI.X.SX32 R35, R35, R2, 0x1, P6 ;  /* 0x0000000223237211 */ /* 0x000fe400030f0eff */
[----:B------:R-:W-:Y:S01]  /*3bc0*/  LEA R30, P6, R31, R0, 0x1 ;  /* 0x000000001f1e7211 */ /* 0x000fe200078c08ff */
[----:B-1----:R-:W-:Y:S01]  /*3bd0*/  VIADD R32, R101, 0x12 ;  /* 0x0000001265207836 */ /* 0x002fe20000000000 */
[----:B------:R-:W-:Y:S01]  /*3be0*/  PRMT R33, R25, 0x7632, R33 ;  /* 0x0000763219217816 */ /* 0x000fe20000000021 */
[C---:B------:R-:W-:Y:S01]  /*3bf0*/  VIADD R25, R31.reuse, UR6 ;  /* 0x000000061f197c36 */ /* 0x040fe20008000000 */
[----:B------:R-:W-:-:S03]  /*3c00*/  LEA.HI.X.SX32 R31, R31, R2, 0x1, P6 ;  /* 0x000000021f1f7211 */ /* 0x000fc600030f0eff */
[----:B------:R1:W-:Y:S01]  /*3c10*/  @P2 STG.E.U16 desc[UR14][R28.64], R33 ;  /* 0x000000211c002986 */ /* 0x0003e2000c10150e */
[----:B------:R-:W-:Y:S01]  /*3c20*/  ISETP.LT.AND P2, PT, R24, UR7, !P0 ;  /* 0x0000000718007c0c */ /* 0x000fe2000c741270 */
[----:B------:R-:W-:Y:S02]  /*3c30*/  VIADD R24, R101, 0x11 ;  /* 0x0000001165187836 */ /* 0x000fe40000000000 */
[----:B------:R2:W-:Y:S03]  /*3c40*/  @P1 STG.E.U16 desc[UR14][R34.64], R26 ;  /* 0x0000001a22001986 */ /* 0x0005e6000c10150e */
[----:B------:R-:W-:Y:S02]  /*3c50*/  ISETP.LT.AND P1, PT, R24, UR7, !P0 ;  /* 0x0000000718007c0c */ /* 0x000fe4000c721270 */
[C---:B------:R-:W-:Y:S01]  /*3c60*/  LEA R24, P6, R25.reuse, R0, 0x1 ;  /* 0x0000000019187211 */ /* 0x040fe200078c08ff */
[----:B-1----:R-:W-:-:S03]  /*3c70*/  VIADD R29, R25, UR6 ;  /* 0x00000006191d7c36 */ /* 0x002fc60008000000 */
[----:B------:R-:W-:Y:S02]  /*3c80*/  LEA.HI.X.SX32 R25, R25, R2, 0x1, P6 ;  /* 0x0000000219197211 */ /* 0x000fe400030f0eff */
[----:B--2---:R-:W-:Y:S01]  /*3c90*/  PRMT R35, R26, 0x7632, R35 ;  /* 0x000076321a237816 */ /* 0x004fe20000000023 */
[C---:B------:R-:W-:Y:S01]  /*3ca0*/  VIADD R33, R29.reuse, UR6 ;  /* 0x000000061d217c36 */ /* 0x040fe20008000000 */
[----:B------:R-:W-:Y:S01]  /*3cb0*/  LEA R28, P6, R29, R0, 0x1 ;  /* 0x000000001d1c7211 */ /* 0x000fe200078c08ff */
[----:B------:R-:W-:Y:S01]  /*3cc0*/  VIADD R26, R101, 0x13 ;  /* 0x00000013651a7836 */ /* 0x000fe20000000000 */
[----:B------:R-:W-:Y:S01]  /*3cd0*/  PRMT R34, R27, 0x7632, R34 ;  /* 0x000076321b227816 */ /* 0x000fe20000000022 */
[----:B------:R1:W-:Y:S01]  /*3ce0*/  @P5 STG.E.U16 desc[UR14][R30.64], R35 ;  /* 0x000000231e005986 */ /* 0x0003e2000c10150e */
[----:B------:R-:W-:Y:S02]  /*3cf0*/  ISETP.LT.AND P5, PT, R32, UR7, !P0 ;  /* 0x0000000720007c0c */ /* 0x000fe4000c7a1270 */
[----:B------:R-:W-:Y:S01]  /*3d00*/  LEA.HI.X.SX32 R29, R29, R2, 0x1, P6 ;  /* 0x000000021d1d7211 */ /* 0x000fe200030f0eff */
[----:B------:R2:W-:Y:S01]  /*3d10*/  @P4 STG.E.U16 desc[UR14][R24.64], R27 ;  /* 0x0000001b18004986 */ /* 0x0005e2000c10150e */
[----:B------:R-:W-:-:S02]  /*3d20*/  LEA R32, P6, R33, R0, 0x1 ;  /* 0x0000000021207211 */ /* 0x000fc400078c08ff */
[----:B------:R-:W-:Y:S01]  /*3d30*/  ISETP.LT.AND P4, PT, R26, UR7, !P0 ;  /* 0x000000071a007c0c */ /* 0x000fe2000c781270 */
[----:B------:R-:W-:Y:S01]  /*3d40*/  VIADD R26, R101, 0x14 ;  /* 0x00000014651a7836 */ /* 0x000fe20000000000 */
[----:B------:R0:W-:Y:S01]  /*3d50*/  @P3 STG.E.U16 desc[UR14][R28.64], R34 ;  /* 0x000000221c003986 */ /* 0x0001e2000c10150e */
[C---:B-1----:R-:W-:Y:S01]  /*3d60*/  VIADD R31, R33.reuse, UR6 ;  /* 0x00000006211f7c36 */ /* 0x042fe20008000000 */
[----:B------:R-:W-:Y:S02]  /*3d70*/  LEA.HI.X.SX32 R33, R33, R2, 0x1, P6 ;  /* 0x0000000221217211 */ /* 0x000fe400030f0eff */
[----:B------:R-:W-:Y:S01]  /*3d80*/  ISETP.LT.AND P3, PT, R26, UR7, !P0 ;  /* 0x000000071a007c0c */ /* 0x000fe2000c761270 */
[----:B--2---:R-:W-:Y:S01]  /*3d90*/  VIADD R24, R101, 0x15 ;  /* 0x0000001565187836 */ /* 0x004fe20000000000 */
[C---:B------:R-:W-:Y:S01]  /*3da0*/  LEA R30, P6, R31.reuse, R0, 0x1 ;  /* 0x000000001f1e7211 */ /* 0x040fe200078c08ff */
[----:B------:R-:W-:Y:S01]  /*3db0*/  VIADD R25, R31, UR6 ;  /* 0x000000061f197c36 */ /* 0x000fe20008000000 */
[----:B------:R1:W-:Y:S01]  /*3dc0*/  @P2 STG.E.U16 desc[UR14][R32.64], R20 ;  /* 0x0000001420002986 */ /* 0x0003e2000c10150e */
[----:B------:R-:W-:Y:S01]  /*3dd0*/  VIADD R26, R101, 0x16 ;  /* 0x00000016651a7836 */ /* 0x000fe20000000000 */
[----:B------:R-:W-:Y:S01]  /*3de0*/  LEA.HI.X.SX32 R31, R31, R2, 0x1, P6 ;  /* 0x000000021f1f7211 */ /* 0x000fe200030f0eff */
[----:B------:R-:W-:Y:S01]  /*3df0*/  VIADD R27, R25, UR6 ;  /* 0x00000006191b7c36 */ /* 0x000fe20008000000 */
[----:B------:R-:W-:-:S02]  /*3e00*/  ISETP.LT.AND P2, PT, R24, UR7, !P0 ;  /* 0x0000000718007c0c */ /* 0x000fc4000c741270 */
[----:B------:R-:W-:Y:S01]  /*3e10*/  LEA R24, P6, R25, R0, 0x1 ;  /* 0x0000000019187211 */ /* 0x000fe200078c08ff */
[----:B0-----:R-:W-:-:S03]  /*3e20*/  VIADD R29, R27, UR6 ;  /* 0x000000061b1d7c36 */ /* 0x001fc60008000000 */
[----:B------:R-:W-:Y:S02]  /*3e30*/  LEA.HI.X.SX32 R25, R25, R2, 0x1, P6 ;  /* 0x0000000219197211 */ /* 0x000fe400030f0eff */
[----:B-1----:R-:W-:Y:S01]  /*3e40*/  PRMT R33, R20, 0x7632, R33 ;  /* 0x0000763214217816 */ /* 0x002fe20000000021 */
[----:B------:R-:W-:-:S04]  /*3e50*/  VIADD R20, R101, 0x17 ;  /* 0x0000001765147836 */ /* 0x000fc80000000000 */
[----:B------:R0:W-:Y:S01]  /*3e60*/  @P1 STG.E.U16 desc[UR14][R30.64], R33 ;  /* 0x000000211e001986 */ /* 0x0001e2000c10150e */
[----:B------:R-:W-:Y:S02]  /*3e70*/  ISETP.LT.AND P1, PT, R26, UR7, !P0 ;  /* 0x000000071a007c0c */ /* 0x000fe4000c721270 */
[----:B------:R-:W-:Y:S01]  /*3e80*/  LEA R26, P6, R27, R0, 0x1 ;  /* 0x000000001b1a7211 */ /* 0x000fe200078c08ff */
[----:B------:R1:W-:Y:S01]  /*3e90*/  @P5 STG.E.U16 desc[UR14][R24.64], R21 ;  /* 0x0000001518005986 */ /* 0x0003e2000c10150e */
[----:B------:R-:W-:Y:S01]  /*3ea0*/  ISETP.LT.AND P5, PT, R20, UR7, !P0 ;  /* 0x0000000714007c0c */ /* 0x000fe2000c7a1270 */
[----:B------:R-:W-:Y:S01]  /*3eb0*/  VIADD R20, R101, 0x18 ;  /* 0x0000001865147836 */ /* 0x000fe20000000000 */
[----:B------:R-:W-:Y:S02]  /*3ec0*/  LEA.HI.X.SX32 R27, R27, R2, 0x1, P6 ;  /* 0x000000021b1b7211 */ /* 0x000fe400030f0eff */
[C---:B------:R-:W-:Y:S01]  /*3ed0*/  LEA R28, P6, R29.reuse, R0, 0x1 ;  /* 0x000000001d1c7211 */ /* 0x040fe200078c08ff */
[----:B0-----:R-:W-:-:S03]  /*3ee0*/  VIADD R31, R29, UR6 ;  /* 0x000000061d1f7c36 */ /* 0x001fc60008000000 */
[----:B------:R-:W-:Y:S02]  /*3ef0*/  LEA.HI.X.SX32 R29, R29, R2, 0x1, P6 ;  /* 0x000000021d1d7211 */ /* 0x000fe400030f0eff */
[----:B-1----:R-:W-:Y:S01]  /*3f00*/  PRMT R25, R21, 0x7632, R25 ;  /* 0x0000763215197816 */ /* 0x002fe20000000019 */
[C---:B------:R-:W-:Y:S01]  /*3f10*/  VIADD R21, R31.reuse, UR6 ;  /* 0x000000061f157c36 */ /* 0x040fe20008000000 */
[----:B------:R-:W-:Y:S01]  /*3f20*/  LEA R30, P6, R31, R0, 0x1 ;  /* 0x000000001f1e7211 */ /* 0x000fe200078c08ff */
[C---:B------:R-:W-:Y:S02]  /*3f30*/  VIADD R24, R101.reuse, 0x1a ;  /* 0x0000001a65187836 */ /* 0x040fe40000000000 */
[----:B------:R0:W-:Y:S01]  /*3f40*/  @P4 STG.E.U16 desc[UR14][R26.64], R25 ;  /* 0x000000191a004986 */ /* 0x0001e2000c10150e */
[----:B------:R-:W-:Y:S01]  /*3f50*/  ISETP.LT.AND P4, PT, R20, UR7, !P0 ;  /* 0x0000000714007c0c */ /* 0x000fe2000c781270 */
[----:B------:R-:W-:Y:S01]  /*3f60*/  VIADD R20, R101, 0x19 ;  /* 0x0000001965147836 */ /* 0x000fe20000000000 */
[----:B------:R-:W-:Y:S01]  /*3f70*/  LEA.HI.X.SX32 R31, R31, R2, 0x1, P6 ;  /* 0x000000021f1f7211 */ /* 0x000fe200030f0eff */
[----:B------:R1:W-:Y:S03]  /*3f80*/  @P3 STG.E.U16 desc[UR14][R28.64], R22 ;  /* 0x000000161c003986 */ /* 0x0003e6000c10150e */
[----:B------:R-:W-:-:S02]  /*3f90*/  ISETP.LT.AND P3, PT, R20, UR7, !P0 ;  /* 0x0000000714007c0c */ /* 0x000fc4000c761270 */
[C---:B------:R-:W-:Y:S01]  /*3fa0*/  LEA R20, P6, R21.reuse, R0, 0x1 ;  /* 0x0000000015147211 */ /* 0x040fe200078c08ff */
[----:B0-----:R-:W-:-:S03]  /*3fb0*/  VIADD R25, R21, UR6 ;  /* 0x0000000615197c36 */ /* 0x001fc60008000000 */
[----:B------:R-:W-:Y:S02]  /*3fc0*/  LEA.HI.X.SX32 R21, R21, R2, 0x1, P6 ;  /* 0x0000000215157211 */ /* 0x000fe400030f0eff */
[----:B-1----:R-:W-:Y:S01]  /*3fd0*/  PRMT R29, R22, 0x7632, R29 ;  /* 0x00007632161d7816 */ /* 0x002fe2000000001d */
[----:B------:R-:W-:Y:S02]  /*3fe0*/  VIADD R27, R25, UR6 ;  /* 0x00000006191b7c36 */ /* 0x000fe40008000000 */
[----:B------:R-:W-:Y:S02]  /*3ff0*/  VIADD R22, R101, 0x1b ;  /* 0x0000001b65167836 */ /* 0x000fe40000000000 */
[----:B------:R0:W-:Y:S01]  /*4000*/  @P2 STG.E.U16 desc[UR14][R30.64], R29 ;  /* 0x0000001d1e002986 */ /* 0x0001e2000c10150e */
[----:B------:R-:W-:Y:S02]  /*4010*/  ISETP.LT.AND P2, PT, R24, UR7, !P0 ;  /* 0x0000000718007c0c */ /* 0x000fe4000c741270 */
[----:B------:R-:W-:Y:S01]  /*4020*/  LEA R24, P6, R25, R0, 0x1 ;  /* 0x0000000019187211 */ /* 0x000fe200078c08ff */
[----:B------:R1:W-:Y:S01]  /*4030*/  @P1 STG.E.U16 desc[UR14][R20.64], R23 ;  /* 0x0000001714001986 */ /* 0x0003e2000c10150e */
[----:B------:R-:W-:Y:S01]  /*4040*/  ISETP.LT.AND P1, PT, R22, UR7, !P0 ;  /* 0x0000000716007c0c */ /* 0x000fe2000c721270 */
[----:B------:R-:W-:Y:S01]  /*4050*/  VIADD R22, R101, 0x1c ;  /* 0x0000001c65167836 */ /* 0x000fe20000000000 */
[----:B------:R-:W-:-:S02]  /*4060*/  LEA.HI.X.SX32 R25, R25, R2, 0x1, P6 ;  /* 0x0000000219197211 */ /* 0x000fc400030f0eff */
[C---:B------:R-:W-:Y:S01]  /*4070*/  LEA R26, P6, R27.reuse, R0, 0x1 ;  /* 0x000000001b1a7211 */ /* 0x040fe200078c08ff */
[----:B0-----:R-:W-:Y:S01]  /*4080*/  VIADD R29, R27, UR6 ;  /* 0x000000061b1d7c36 */ /* 0x001fe20008000000 */
[----:B------:R-:W-:Y:S02]  /*4090*/  PRMT R30, R23, 0x7632, R30 ;  /* 0x00007632171e7816 */ /* 0x000fe4000000001e */
[----:B------:R-:W-:Y:S01]  /*40a0*/  LEA.HI.X.SX32 R27, R27, R2, 0x1, P6 ;  /* 0x000000021b1b7211 */ /* 0x000fe200030f0eff */
[----:B-1----:R-:W-:Y:S01]  /*40b0*/  VIADD R20, R101, 0x1d ;  /* 0x0000001d65147836 */ /* 0x002fe20000000000 */
[C---:B------:R-:W-:Y:S01]  /*40c0*/  LEA R28, P6, R29.reuse, R0, 0x1 ;  /* 0x000000001d1c7211 */ /* 0x040fe200078c08ff */
[----:B------:R-:W-:Y:S01]  /*40d0*/  VIADD R21, R29, UR6 ;  /* 0x000000061d157c36 */ /* 0x000fe20008000000 */
[----:B------:R0:W-:Y:S01]  /*40e0*/  @P5 STG.E.U16 desc[UR14][R24.64], R30 ;  /* 0x0000001e18005986 */ /* 0x0001e2000c10150e */
[----:B------:R-:W-:Y:S01]  /*40f0*/  ISETP.LT.AND P5, PT, R22, UR7, !P0 ;  /* 0x0000000716007c0c */ /* 0x000fe2000c7a1270 */
[----:B------:R-:W-:Y:S01]  /*4100*/  VIADD R22, R101, 0x1e ;  /* 0x0000001e65167836 */ /* 0x000fe20000000000 */
[----:B------:R-:W-:Y:S01]  /*4110*/  LEA.HI.X.SX32 R29, R29, R2, 0x1, P6 ;  /* 0x000000021d1d7211 */ /* 0x000fe200030f0eff */
[----:B------:R1:W-:Y:S01]  /*4120*/  @P4 STG.E.U16 desc[UR14][R26.64], R16 ;  /* 0x000000101a004986 */ /* 0x0003e2000c10150e */
[----:B------:R-:W-:Y:S01]  /*4130*/  ISETP.LT.AND P4, PT, R20, UR7, !P0 ;  /* 0x0000000714007c0c */ /* 0x000fe2000c781270 */
[C---:B------:R-:W-:Y:S01]  /*4140*/  VIADD R23, R21.reuse, UR6 ;  /* 0x0000000615177c36 */ /* 0x040fe20008000000 */
[----:B------:R-:W-:-:S04]  /*4150*/  LEA R20, P6, R21, R0, 0x1 ;  /* 0x0000000015147211 */ /* 0x000fc800078c08ff */
[----:B------:R-:W-:Y:S01]  /*4160*/  LEA.HI.X.SX32 R21, R21, R2, 0x1, P6 ;  /* 0x0000000215157211 */ /* 0x000fe200030f0eff */
[----:B0-----:R-:W-:Y:S01]  /*4170*/  VIADD R25, R23, UR6 ;  /* 0x0000000617197c36 */ /* 0x001fe20008000000 */
        /* <DEDUP_REMOVED lines=46> */
[----:B---3--:R1:W-:Y:S01]  /*4460*/  @P1 STG.E.U16 desc[UR14][R22.64], R12 ;  /* 0x0000000c16001986 */ /* 0x0083e2000c10150e */
        /* <DEDUP_REMOVED lines=51> */
[----:B----4-:R1:W-:Y:S01]  /*47a0*/  @P3 STG.E.U16 desc[UR14][R18.64], R8 ;  /* 0x0000000812003986 */ /* 0x0103e2000c10150e */
        /* <DEDUP_REMOVED lines=13> */
[----:B------:R-:W-:Y:S01]  /*4880*/  LEA.HI.X.SX32 R15, R15, R2, 0x1, P6 ;  /* 0x000000020f0f7211 */ /* 0x000fe200030f0eff */
[----:B------:R2:W3:Y:S01]  /*4890*/  LDS.128 R20, [R3] ;  /* 0x0000000003147984 */ /* 0x0004e20000000c00 */
        /* <DEDUP_REMOVED lines=11> */
[----:B------:R1:W-:Y:S01]  /*4950*/  @P4 STG.E.U16 desc[UR14][R16.64], R10 ;  /* 0x0000000a10004986 */ /* 0x0003e2000c10150e */
[----:B--2---:R-:W-:-:S02]  /*4960*/  VIADD R3, R101, 0x3a ;  /* 0x0000003a65037836 */ /* 0x004fc40000000000 */
[----:B------:R-:W-:Y:S02]  /*4970*/  ISETP.LT.AND P4, PT, R8, UR7, !P0 ;  /* 0x0000000708007c0c */ /* 0x000fe4000c781270 */
        /* <DEDUP_REMOVED lines=17> */
[C---:B-1----:R-:W-:Y:S01]  /*4a90*/  VIADD R11, R17.reuse, UR6 ;  /* 0x00000006110b7c36 */ /* 0x042fe20008000000 */
[----:B------:R-:W-:Y:S01]  /*4aa0*/  LEA R16, P6, R17, R0, 0x1 ;  /* 0x0000000011107211 */ /* 0x000fe200078c08ff */
[C---:B------:R-:W-:Y:S01]  /*4ab0*/  VIADD R9, R101.reuse, 0x35 ;  /* 0x0000003565097836 */ /* 0x040fe20000000000 */
[----:B------:R0:W-:Y:S01]  /*4ac0*/  @P1 STG.E.U16 desc[UR14][R12.64], R18 ;  /* 0x000000120c001986 */ /* 0x0001e2000c10150e */
[----:B------:R-:W-:Y:S01]  /*4ad0*/  ISETP.LT.AND P1, PT, R10, UR7, !P0 ;  /* 0x000000070a007c0c */ /* 0x000fe2000c721270 */
[----:B------:R-:W-:Y:S01]  /*4ae0*/  VIADD R10, R101, 0x36 ;  /* 0x00000036650a7836 */ /* 0x000fe20000000000 */
[----:B------:R-:W-:Y:S01]  /*4af0*/  LEA.HI.X.SX32 R17, R17, R2, 0x1, P6 ;  /* 0x0000000211117211 */ /* 0x000fe200030f0eff */
[----:B-----5:R1:W-:Y:S01]  /*4b00*/  @P5 STG.E.U16 desc[UR14][R14.64], R4 ;  /* 0x000000040e005986 */ /* 0x0203e2000c10150e */
[----:B------:R-:W-:-:S02]  /*4b10*/  LEA R8, P6, R11, R0, 0x1 ;  /* 0x000000000b087211 */ /* 0x000fc400078c08ff */
[----:B------:R-:W-:Y:S02]  /*4b20*/  ISETP.LT.AND P5, PT, R9, UR7, !P0 ;  /* 0x0000000709007c0c */ /* 0x000fe4000c7a1270 */
[C---:B------:R-:W-:Y:S01]  /*4b30*/  LEA.HI.X.SX32 R9, R11.reuse, R2, 0x1, P6 ;  /* 0x000000020b097211 */ /* 0x040fe200030f0eff */
[----:B------:R-:W-:-:S04]  /*4b40*/  VIADD R11, R11, UR6 ;  /* 0x000000060b0b7c36 */ /* 0x000fc80008000000 */
[----:B0-----:R-:W-:Y:S01]  /*4b50*/  VIADD R13, R11, UR6 ;  /* 0x000000060b0d7c36 */ /* 0x001fe20008000000 */
[----:B-1----:R-:W-:Y:S01]  /*4b60*/  PRMT R15, R4, 0x7632, R15 ;  /* 0x00007632040f7816 */ /* 0x002fe2000000000f */
[----:B------:R-:W-:Y:S01]  /*4b70*/  VIADD R4, R101, 0x37 ;  /* 0x0000003765047836 */ /* 0x000fe20000000000 */
[----:B------:R-:W-:-:S03]  /*4b80*/  PRMT R14, R5, 0x7632, R14 ;  /* 0x00007632050e7816 */ /* 0x000fc6000000000e */
        /* <DEDUP_REMOVED lines=9> */
[----:B------:R-:W-:Y:S01]  /*4c20*/  LEA.HI.X.SX32 R13, R13, R2, 0x1, P6 ;  /* 0x000000020d0d7211 */ /* 0x000fe200030f0eff */
[----:B------:R0:W-:Y:S01]  /*4c30*/  @P2 STG.E.U16 desc[UR14][R10.64], R14 ;  /* 0x0000000e0a002986 */ /* 0x0001e2000c10150e */
[----:B------:R-:W-:Y:S01]  /*4c40*/  ISETP.LT.AND P2, PT, R4, UR7, !P0 ;  /* 0x0000000704007c0c */ /* 0x000fe2000c741270 */
[----:B-1----:R-:W-:Y:S01]  /*4c50*/  VIADD R5, R101, 0x39 ;  /* 0x0000003965057836 */ /* 0x002fe20000000000 */
[C---:B------:R-:W-:Y:S01]  /*4c60*/  LEA R4, P6, R15.reuse, R0, 0x1 ;  /* 0x000000000f047211 */ /* 0x040fe200078c08ff */
[----:B------:R-:W-:Y:S01]  /*4c70*/  VIADD R9, R15, UR6 ;  /* 0x000000060f097c36 */ /* 0x000fe20008000000 */
[----:B------:R1:W-:Y:S02]  /*4c80*/  @P1 STG.E.U16 desc[UR14][R12.64], R6 ;  /* 0x000000060c001986 */ /* 0x0003e4000c10150e */
[----:B------:R-:W-:Y:S02]  /*4c90*/  ISETP.LT.AND P1, PT, R5, UR7, !P0 ;  /* 0x0000000705007c0c */ /* 0x000fe4000c721270 */
[----:B------:R-:W-:-:S02]  /*4ca0*/  LEA.HI.X.SX32 R5, R15, R2, 0x1, P6 ;  /* 0x000000020f057211 */ /* 0x000fc400030f0eff */
[----:B------:R-:W-:Y:S01]  /*4cb0*/  PRMT R15, R6, 0x7632, R15 ;  /* 0x00007632060f7816 */ /* 0x000fe2000000000f */
[C---:B0-----:R-:W-:Y:S01]  /*4cc0*/  VIADD R11, R9.reuse, UR6 ;  /* 0x00000006090b7c36 */ /* 0x041fe20008000000 */
[----:B------:R-:W-:Y:S02]  /*4cd0*/  LEA R8, P6, R9, R0, 0x1 ;  /* 0x0000000009087211 */ /* 0x000fe400078c08ff */
[----:B------:R-:W-:Y:S01]  /*4ce0*/  PRMT R14, R7, 0x7632, R14 ;  /* 0x00007632070e7816 */ /* 0x000fe2000000000e */
[----:B------:R0:W-:Y:S01]  /*4cf0*/  @P5 STG.E.U16 desc[UR14][R4.64], R15 ;  /* 0x0000000f04005986 */ /* 0x0001e2000c10150e */
[----:B-1----:R-:W-:Y:S01]  /*4d00*/  VIADD R13, R11, UR6 ;  /* 0x000000060b0d7c36 */ /* 0x002fe20008000000 */
[----:B------:R-:W-:Y:S02]  /*4d10*/  LEA.HI.X.SX32 R9, R9, R2, 0x1, P6 ;  /* 0x0000000209097211 */ /* 0x000fe400030f0eff */
[----:B------:R-:W-:Y:S02]  /*4d20*/  LEA R10, P6, R11, R0, 0x1 ;  /* 0x000000000b0a7211 */ /* 0x000fe400078c08ff */
[----:B------:R-:W-:Y:S01]  /*4d30*/  ISETP.LT.AND P5, PT, R3, UR7, !P0 ;  /* 0x0000000703007c0c */ /* 0x000fe2000c7a1270 */
[----:B------:R1:W-:Y:S01]  /*4d40*/  @P4 STG.E.U16 desc[UR14][R8.64], R7 ;  /* 0x0000000708004986 */ /* 0x0003e2000c10150e */
[----:B------:R-:W-:Y:S01]  /*4d50*/  LEA.HI.X.SX32 R11, R11, R2, 0x1, P6 ;  /* 0x000000020b0b7211 */ /* 0x000fe200030f0eff */
[----:B------:R-:W-:Y:S01]  /*4d60*/  VIADD R3, R101, 0x3b ;  /* 0x0000003b65037836 */ /* 0x000fe20000000000 */
[C---:B------:R-:W-:Y:S01]  /*4d70*/  LEA R12, P6, R13.reuse, R0, 0x1 ;  /* 0x000000000d0c7211 */ /* 0x040fe200078c08ff */
[----:B0-----:R-:W-:-:S02]  /*4d80*/  VIADD R5, R13, UR6 ;  /* 0x000000060d057c36 */ /* 0x001fc40008000000 */
[----:B------:R0:W-:Y:S01]  /*4d90*/  @P3 STG.E.U16 desc[UR14][R10.64], R14 ;  /* 0x0000000e0a003986 */ /* 0x0001e2000c10150e */
[----:B------:R-:W-:Y:S02]  /*4da0*/  LEA.HI.X.SX32 R13, R13, R2, 0x1, P6 ;  /* 0x000000020d0d7211 */ /* 0x000fe400030f0eff */
[----:B------:R-:W-:Y:S01]  /*4db0*/  ISETP.LT.AND P4, PT, R3, UR7, !P0 ;  /* 0x0000000703007c0c */ /* 0x000fe2000c781270 */
[----:B------:R-:W-:Y:S01]  /*4dc0*/  VIADD R3, R101, 0x3c ;  /* 0x0000003c65037836 */ /* 0x000fe20000000000 */
[C---:B------:R-:W-:Y:S01]  /*4dd0*/  LEA R4, P6, R5.reuse, R0, 0x1 ;  /* 0x0000000005047211 */ /* 0x040fe200078c08ff */
[C---:B-1----:R-:W-:Y:S01]  /*4de0*/  VIADD R7, R5.reuse, UR6 ;  /* 0x0000000605077c36 */ /* 0x042fe20008000000 */
[----:B---3--:R1:W-:Y:S02]  /*4df0*/  @P2 STG.E.U16 desc[UR14][R12.64], R20 ;  /* 0x000000140c002986 */ /* 0x0083e4000c10150e */
[----:B------:R-:W-:Y:S01]  /*4e00*/  LEA.HI.X.SX32 R5, R5, R2, 0x1, P6 ;  /* 0x0000000205057211 */ /* 0x000fe200030f0eff */
[C---:B------:R-:W-:Y:S01]  /*4e10*/  VIADD R9, R7.reuse, UR6 ;  /* 0x0000000607097c36 */ /* 0x040fe20008000000 */
[----:B------:R-:W-:-:S02]  /*4e20*/  LEA R6, P6, R7, R0, 0x1 ;  /* 0x0000000007067211 */ /* 0x000fc400078c08ff */
[----:B------:R-:W-:Y:S01]  /*4e30*/  ISETP.LT.AND P3, PT, R3, UR7, !P0 ;  /* 0x0000000703007c0c */ /* 0x000fe2000c761270 */
[----:B0-----:R-:W-:Y:S01]  /*4e40*/  VIADD R11, R9, UR6 ;  /* 0x00000006090b7c36 */ /* 0x001fe20008000000 */
[----:B------:R-:W-:Y:S01]  /*4e50*/  LEA.HI.X.SX32 R7, R7, R2, 0x1, P6 ;  /* 0x0000000207077211 */ /* 0x000fe200030f0eff */
[----:B------:R-:W-:Y:S02]  /*4e60*/  VIADD R3, R101, 0x3d ;  /* 0x0000003d65037836 */ /* 0x000fe40000000000 */
[C---:B------:R-:W-:Y:S01]  /*4e70*/  VIADD R15, R11.reuse, UR6 ;  /* 0x000000060b0f7c36 */ /* 0x040fe20008000000 */
[----:B-1----:R-:W-:Y:S02]  /*4e80*/  PRMT R13, R20, 0x7632, R13 ;  /* 0x00007632140d7816 */ /* 0x002fe4000000000d */
[-C--:B------:R-:W-:Y:S01]  /*4e90*/  LEA R10, P6, R11, R0.reuse, 0x1 ;  /* 0x000000000b0a7211 */ /* 0x080fe200078c08ff */
[----:B------:R-:W-:Y:S01]  /*4ea0*/  VIADD R17, R15, UR6 ;  /* 0x000000060f117c36 */ /* 0x000fe20008000000 */
[----:B------:R-:W-:Y:S01]  /*4eb0*/  ISETP.LT.AND P2, PT, R3, UR7, !P0 ;  /* 0x0000000703007c0c */ /* 0x000fe2000c741270 */
[----:B------:R0:W-:Y:S01]  /*4ec0*/  @P1 STG.E.U16 desc[UR14][R4.64], R13 ;  /* 0x0000000d04001986 */ /* 0x0001e2000c10150e */
[----:B------:R-:W-:Y:S01]  /*4ed0*/  LEA R8, P1, R9, R0, 0x1 ;  /* 0x0000000009087211 */ /* 0x000fe200078208ff */
[----:B------:R-:W-:Y:S01]  /*4ee0*/  VIADD R3, R101, 0x3e ;  /* 0x0000003e65037836 */ /* 0x000fe20000000000 */
[-C--:B------:R-:W-:Y:S01]  /*4ef0*/  LEA.HI.X.SX32 R11, R11, R2.reuse, 0x1, P6 ;  /* 0x000000020b0b7211 */ /* 0x080fe200030f0eff */
[----:B------:R-:W-:Y:S01]  /*4f00*/  VIADD R101, R101, 0x3f ;  /* 0x0000003f65657836 */ /* 0x000fe20000000000 */
[----:B------:R-:W-:Y:S01]  /*4f10*/  LEA.HI.X.SX32 R9, R9, R2, 0x1, P1 ;  /* 0x0000000209097211 */ /* 0x000fe200008f0eff */
[----:B------:R-:W-:Y:S01]  /*4f20*/  VIADD R19, R17, UR6 ;  /* 0x0000000611137c36 */ /* 0x000fe20008000000 */
[-C--:B------:R-:W-:Y:S01]  /*4f30*/  LEA R12, P6, R15, R0.reuse, 0x1 ;  /* 0x000000000f0c7211 */ /* 0x080fe200078c08ff */
[----:B------:R1:W-:Y:S01]  /*4f40*/  @P5 STG.E.U16 desc[UR14][R6.64], R21 ;  /* 0x0000001506005986 */ /* 0x0003e2000c10150e */
[----:B0-----:R-:W-:-:S02]  /*4f50*/  LEA R4, P1, R17, R0, 0x1 ;  /* 0x0000000011047211 */ /* 0x001fc400078208ff */
[-C--:B------:R-:W-:Y:S02]  /*4f60*/  LEA.HI.X.SX32 R13, R15, R2.reuse, 0x1, P6 ;  /* 0x000000020f0d7211 */ /* 0x080fe400030f0eff */
[----:B------:R-:W-:Y:S02]  /*4f70*/  LEA.HI.X.SX32 R5, R17, R2, 0x1, P1 ;  /* 0x0000000211057211 */ /* 0x000fe400008f0eff */
[----:B------:R-:W-:Y:S02]  /*4f80*/  ISETP.LT.AND P1, PT, R3, UR7, !P0 ;  /* 0x0000000703007c0c */ /* 0x000fe4000c721270 */
[----:B------:R-:W-:Y:S02]  /*4f90*/  ISETP.LT.AND P0, PT, R101, UR7, !P0 ;  /* 0x0000000765007c0c */ /* 0x000fe4000c701270 */
[----:B------:R-:W-:Y:S02]  /*4fa0*/  LEA R14, P6, R19, R0, 0x1 ;  /* 0x00000000130e7211 */ /* 0x000fe400078c08ff */
[----:B------:R-:W-:-:S02]  /*4fb0*/  PRMT R0, R21, 0x7632, R0 ;  /* 0x0000763215007816 */ /* 0x000fc40000000000 */
[----:B------:R-:W-:Y:S02]  /*4fc0*/  LEA.HI.X.SX32 R15, R19, R2, 0x1, P6 ;  /* 0x00000002130f7211 */ /* 0x000fe400030f0eff */
[----:B------:R-:W-:Y:S01]  /*4fd0*/  PRMT R2, R22, 0x7632, R2 ;  /* 0x0000763216027816 */ /* 0x000fe20000000002 */
[----:B------:R1:W-:Y:S04]  /*4fe0*/  @P4 STG.E.U16 desc[UR14][R8.64], R0 ;  /* 0x0000000008004986 */ /* 0x0003e8000c10150e */
[----:B------:R1:W-:Y:S04]  /*4ff0*/  @P3 STG.E.U16 desc[UR14][R10.64], R22 ;  /* 0x000000160a003986 */ /* 0x0003e8000c10150e */
[----:B------:R1:W-:Y:S04]  /*5000*/  @P2 STG.E.U16 desc[UR14][R12.64], R2 ;  /* 0x000000020c002986 */ /* 0x0003e8000c10150e */
[----:B------:R1:W-:Y:S01]  /*5010*/  @P1 STG.E.U16 desc[UR14][R4.64], R23 ;  /* 0x0000001704001986 */ /* 0x0003e2000c10150e */
[----:B------:R-:W-:Y:S05]  /*5020*/  @!P0 EXIT ;  /* 0x000000000000894d */ /* 0x000fea0003800000 */
[----:B-1----:R-:W-:-:S05]  /*5030*/  PRMT R7, R23, 0x7632, R7 ;  /* 0x0000763217077816 */ /* 0x002fca0000000007 */
[----:B------:R-:W-:Y:S01]  /*5040*/  STG.E.U16 desc[UR14][R14.64], R7 ;  /* 0x000000070e007986 */ /* 0x000fe2000c10150e */
[----:B------:R-:W-:Y:S05]  /*5050*/  EXIT ;  /* 0x000000000000794d */ /* 0x000fea0003800000 */
.L_x_2:
[----:B------:R-:W-:-:S00]  /*5060*/  BRA `(.L_x_2) ;  /* 0xfffffffc00fc7947 */ /* 0x000fc0000383ffff */
[----:B------:R-:W-:-:S00]  /*5070*/  NOP ;  /* 0x0000000000007918 */ /* 0x000fc00000000000 */
        /* <DEDUP_REMOVED lines=8> */
.L_x_3:


//--------------------- .nv.shared.matmul_kernel  --------------------------
	.section	.nv.shared.matmul_kernel,"aw",@nobits
	.sectionflags	@""
	.align	16
	.zero		1024


//--------------------- .nv.shared.reserved.0     --------------------------
	.section	.nv.shared.reserved.0,"aw",@nobits
	.weak		__nv_reservedSMEM_offset_0_alias
	.size		__nv_reservedSMEM_offset_0_alias, 0, 0
	.other		__nv_reservedSMEM_offset_0_alias,@"STO_CUDA_RESERVED_SHARED STV_DEFAULT"
__nv_reservedSMEM_offset_0_alias:
	.zero		0


//--------------------- .nv.constant0.matmul_kernel --------------------------
	.section	.nv.constant0.matmul_kernel,"a",@progbits
	.sectionflags	@""
	.align	4
.nv.constant0.matmul_kernel:
	.zero		608


//--------------------- SYMBOLS --------------------------

	.type		.nv.reservedSmem.offset0,@object
	.size		.nv.reservedSmem.offset0,0x4
